	.headerflags	@"EF_CUDA_TEXMODE_UNIFIED EF_CUDA_64BIT_ADDRESS EF_CUDA_ACCELERATORS EF_CUDA_SM90 EF_CUDA_VIRTUAL_SM(EF_CUDA_SM90)"
	.elftype	@"ET_EXEC"


//--------------------- .nv.info                  --------------------------
	.section	.nv.info,"",@"SHT_CUDA_INFO"
	.align	4


	//----- nvinfo : EIATTR_REGCOUNT
	.align		4
        /*0000*/ 	.byte	0x04, 0x2f
        /*0002*/ 	.short	(.L_3 - .L_2)
	.align		4
.L_2:
        /*0004*/ 	.word	index@(triton_poi_fused__native_batch_norm_legit_no_training_cat_relu_4)
        /*0008*/ 	.word	0x00000038


	//----- nvinfo : EIATTR_MIN_STACK_SIZE
	.align		4
.L_3:
        /*000c*/ 	.byte	0x04, 0x12
        /*000e*/ 	.short	(.L_5 - .L_4)
	.align		4
.L_4:
        /*0010*/ 	.word	index@(triton_poi_fused__native_batch_norm_legit_no_training_cat_relu_4)
        /*0014*/ 	.word	0x00000000


	//----- nvinfo : EIATTR_FRAME_SIZE
	.align		4
.L_5:
        /*0018*/ 	.byte	0x04, 0x11
        /*001a*/ 	.short	(.L_7 - .L_6)
	.align		4
.L_6:
        /*001c*/ 	.word	index@(triton_poi_fused__native_batch_norm_legit_no_training_cat_relu_4)
        /*0020*/ 	.word	0x00000000


	//----- nvinfo : EIATTR_MIN_STACK_SIZE
	.align		4
.L_7:
        /*0024*/ 	.byte	0x04, 0x12
        /*0026*/ 	.short	(.L_9 - .L_8)
	.align		4
.L_8:
        /*0028*/ 	.word	index@(triton_poi_fused__native_batch_norm_legit_no_training_cat_relu_4)
        /*002c*/ 	.word	0x00000000
.L_9:


//--------------------- .nv.info.triton_poi_fused__native_batch_norm_legit_no_training_cat_relu_4 --------------------------
	.section	.nv.info.triton_poi_fused__native_batch_norm_legit_no_training_cat_relu_4,"",@"SHT_CUDA_INFO"
	.sectionflags	@""
	.align	4


	//----- nvinfo : EIATTR_CUDA_API_VERSION
	.align		4
        /*0000*/ 	.byte	0x04, 0x37
        /*0002*/ 	.short	(.L_11 - .L_10)
.L_10:
        /*0004*/ 	.word	0x0000007c


	//----- nvinfo : EIATTR_KPARAM_INFO
	.align		4
.L_11:
        /*0008*/ 	.byte	0x04, 0x17
        /*000a*/ 	.short	(.L_13 - .L_12)
.L_12:
        /*000c*/ 	.word	0x00000000
        /*0010*/ 	.short	0x0009
        /*0012*/ 	.short	0x0048
        /*0014*/ 	.byte	0x00, 0xf0, 0x11, 0x00


	//----- nvinfo : EIATTR_KPARAM_INFO
	.align		4
.L_13:
        /*0018*/ 	.byte	0x04, 0x17
        /*001a*/ 	.short	(.L_15 - .L_14)
.L_14:
        /*001c*/ 	.word	0x00000000
        /*0020*/ 	.short	0x0008
        /*0022*/ 	.short	0x0040
        /*0024*/ 	.byte	0x00, 0xf4, 0x21, 0x00


	//----- nvinfo : EIATTR_KPARAM_INFO
	.align		4
.L_15:
        /*0028*/ 	.byte	0x04, 0x17
        /*002a*/ 	.short	(.L_17 - .L_16)
.L_16:
        /*002c*/ 	.word	0x00000000
        /*0030*/ 	.short	0x0007
        /*0032*/ 	.short	0x0038
        /*0034*/ 	.byte	0x00, 0xf4, 0x21, 0x00


	//----- nvinfo : EIATTR_KPARAM_INFO
	.align		4
.L_17:
        /*0038*/ 	.byte	0x04, 0x17
        /*003a*/ 	.short	(.L_19 - .L_18)
.L_18:
        /*003c*/ 	.word	0x00000000
        /*0040*/ 	.short	0x0006
        /*0042*/ 	.short	0x0030
        /*0044*/ 	.byte	0x00, 0xf4, 0x21, 0x00


	//----- nvinfo : EIATTR_KPARAM_INFO
	.align		4
.L_19:
        /*0048*/ 	.byte	0x04, 0x17
        /*004a*/ 	.short	(.L_21 - .L_20)
.L_20:
        /*004c*/ 	.word	0x00000000
        /*0050*/ 	.short	0x0005
        /*0052*/ 	.short	0x0028
        /*0054*/ 	.byte	0x00, 0xf4, 0x21, 0x00


	//----- nvinfo : EIATTR_KPARAM_INFO
	.align		4
.L_21:
        /*0058*/ 	.byte	0x04, 0x17
        /*005a*/ 	.short	(.L_23 - .L_22)
.L_22:
        /*005c*/ 	.word	0x00000000
        /*0060*/ 	.short	0x0004
        /*0062*/ 	.short	0x0020
        /*0064*/ 	.byte	0x00, 0xf4, 0x21, 0x00


	//----- nvinfo : EIATTR_KPARAM_INFO
	.align		4
.L_23:
        /*0068*/ 	.byte	0x04, 0x17
        /*006a*/ 	.short	(.L_25 - .L_24)
.L_24:
        /*006c*/ 	.word	0x00000000
        /*0070*/ 	.short	0x0003
        /*0072*/ 	.short	0x0018
        /*0074*/ 	.byte	0x00, 0xf4, 0x21, 0x00


	//----- nvinfo : EIATTR_KPARAM_INFO
	.align		4
.L_25:
        /*0078*/ 	.byte	0x04, 0x17
        /*007a*/ 	.short	(.L_27 - .L_26)
.L_26:
        /*007c*/ 	.word	0x00000000
        /*0080*/ 	.short	0x0002
        /*0082*/ 	.short	0x0010
        /*0084*/ 	.byte	0x00, 0xf4, 0x21, 0x00


	//----- nvinfo : EIATTR_KPARAM_INFO
	.align		4
.L_27:
        /*0088*/ 	.byte	0x04, 0x17
        /*008a*/ 	.short	(.L_29 - .L_28)
.L_28:
        /*008c*/ 	.word	0x00000000
        /*0090*/ 	.short	0x0001
        /*0092*/ 	.short	0x0008
        /*0094*/ 	.byte	0x00, 0xf4, 0x21, 0x00


	//----- nvinfo : EIATTR_KPARAM_INFO
	.align		4
.L_29:
        /*0098*/ 	.byte	0x04, 0x17
        /*009a*/ 	.short	(.L_31 - .L_30)
.L_30:
        /*009c*/ 	.word	0x00000000
        /*00a0*/ 	.short	0x0000
        /*00a2*/ 	.short	0x0000
        /*00a4*/ 	.byte	0x00, 0xf4, 0x21, 0x00


	//----- nvinfo : EIATTR_SPARSE_MMA_MASK
	.align		4
.L_31:
        /*00a8*/ 	.byte	0x03, 0x50
        /*00aa*/ 	.short	0x0000


	//----- nvinfo : EIATTR_MAXREG_COUNT
	.align		4
        /*00ac*/ 	.byte	0x03, 0x1b
        /*00ae*/ 	.short	0x00ff


	//----- nvinfo : EIATTR_EXIT_INSTR_OFFSETS
	.align		4
        /*00b0*/ 	.byte	0x04, 0x1c
        /*00b2*/ 	.short	(.L_33 - .L_32)


	//   ....[0]....
.L_32:
        /*00b4*/ 	.word	0x00001df0


	//----- nvinfo : EIATTR_REQNTID
	.align		4
.L_33:
        /*00b8*/ 	.byte	0x04, 0x10
        /*00ba*/ 	.short	(.L_35 - .L_34)
.L_34:
        /*00bc*/ 	.word	0x00000080
        /*00c0*/ 	.word	0x00000001
        /*00c4*/ 	.word	0x00000001


	//----- nvinfo : EIATTR_CBANK_PARAM_SIZE
	.align		4
.L_35:
        /*00c8*/ 	.byte	0x03, 0x19
        /*00ca*/ 	.short	0x004c


	//----- nvinfo : EIATTR_PARAM_CBANK
	.align		4
        /*00cc*/ 	.byte	0x04, 0x0a
        /*00ce*/ 	.short	(.L_37 - .L_36)
	.align		4
.L_36:
        /*00d0*/ 	.word	index@(.nv.constant0.triton_poi_fused__native_batch_norm_legit_no_training_cat_relu_4)
        /*00d4*/ 	.short	0x0210
        /*00d6*/ 	.short	0x004c


	//----- nvinfo : EIATTR_SW_WAR
	.align		4
.L_37:
        /*00d8*/ 	.byte	0x04, 0x36
        /*00da*/ 	.short	(.L_39 - .L_38)
.L_38:
        /*00dc*/ 	.word	0x00000008
.L_39:


//--------------------- .nv.callgraph             --------------------------
	.section	.nv.callgraph,"",@"SHT_CUDA_CALLGRAPH"
	.align	4
	.sectionentsize	8
	.align		4
        /*0000*/ 	.word	0x00000000
	.align		4
        /*0004*/ 	.word	0xffffffff
	.align		4
        /*0008*/ 	.word	0x00000000
	.align		4
        /*000c*/ 	.word	0xfffffffe
	.align		4
        /*0010*/ 	.word	0x00000000
	.align		4
        /*0014*/ 	.word	0xfffffffd
	.align		4
        /*0018*/ 	.word	0x00000000
	.align		4
        /*001c*/ 	.word	0xfffffffc


//--------------------- .nv.constant4             --------------------------
	.section	.nv.constant4,"a",@progbits
	.align	8
	.align		8
.nv.constant4:
        /*0000*/ 	.dword	_$_str
	.align		8
        /*0008*/ 	.dword	_$_str_$_2


//--------------------- .text.triton_poi_fused__native_batch_norm_legit_no_training_cat_relu_4 --------------------------
	.section	.text.triton_poi_fused__native_batch_norm_legit_no_training_cat_relu_4,"ax",@progbits
	.align	128
        .global         triton_poi_fused__native_batch_norm_legit_no_training_cat_relu_4
        .type           triton_poi_fused__native_batch_norm_legit_no_training_cat_relu_4,@function
        .size           triton_poi_fused__native_batch_norm_legit_no_training_cat_relu_4,(.L_x_1 - triton_poi_fused__native_batch_norm_legit_no_training_cat_relu_4)
        .other          triton_poi_fused__native_batch_norm_legit_no_training_cat_relu_4,@"STO_CUDA_ENTRY STV_DEFAULT"
triton_poi_fused__native_batch_norm_legit_no_training_cat_relu_4:
.text.triton_poi_fused__native_batch_norm_legit_no_training_cat_relu_4:
[----:B------:R-:W-:Y:S01]  /*0000*/  LDC R1, c[0x0][0x28] ;  /* 0x00000a00ff017b82 */ /* 0x000fe20000000800 */
[----:B------:R-:W1:Y:S07]  /*0010*/  S2R R0, SR_TID.X ;  /* 0x0000000000007919 */ /* 0x000e6e0000002100 */
[----:B------:R-:W2:Y:S01]  /*0020*/  LDC.64 R8, c[0x0][0x230] ;  /* 0x00008c00ff087b82 */ /* 0x000ea20000000a00 */
[----:B------:R-:W-:Y:S01]  /*0030*/  IMAD.MOV.U32 R6, RZ, RZ, RZ ;  /* 0x000000ffff067224 */ /* 0x000fe200078e00ff */
[----:B------:R-:W-:Y:S01]  /*0040*/  ULDC.64 UR4, c[0x0][0x208] ;  /* 0x0000820000047ab9 */ /* 0x000fe20000000a00 */
[----:B------:R-:W3:Y:S01]  /*0050*/  S2R R31, SR_CTAID.X ;  /* 0x00000000001f7919 */ /* 0x000ee20000002500 */
[----:B------:R-:W-:-:S02]  /*0060*/  IMAD.MOV.U32 R14, RZ, RZ, RZ ;  /* 0x000000ffff0e7224 */ /* 0x000fc400078e00ff */
[----:B-1----:R-:W-:Y:S01]  /*0070*/  IMAD.SHL.U32 R0, R0, 0x4, RZ ;  /* 0x0000000400007824 */ /* 0x002fe200078e00ff */
[----:B---3--:R-:W-:-:S04]  /*0080*/  SHF.R.S32.HI R5, RZ, 0x15, R31 ;  /* 0x00000015ff057819 */ /* 0x008fc8000001141f */
[----:B------:R-:W-:Y:S02]  /*0090*/  LOP3.LUT R0, R0, 0x1fc, RZ, 0xc0, !PT ;  /* 0x000001fc00007812 */ /* 0x000fe400078ec0ff */
[----:B------:R-:W-:-:S03]  /*00a0*/  SGXT R5, R5, 0x1 ;  /* 0x000000010505781a */ /* 0x000fc60000000200 */
[----:B------:R-:W-:-:S04]  /*00b0*/  IMAD R31, R31, 0x400, R0 ;  /* 0x000004001f1f7824 */ /* 0x000fc800078e0200 */
[----:B------:R-:W-:Y:S01]  /*00c0*/  VIADD R3, R31, 0x200 ;  /* 0x000002001f037836 */ /* 0x000fe20000000000 */
[----:B------:R-:W-:-:S04]  /*00d0*/  LEA.HI R12, R5, R31, RZ, 0xa ;  /* 0x0000001f050c7211 */ /* 0x000fc800078f50ff */
[----:B------:R-:W-:Y:S02]  /*00e0*/  LEA.HI R10, R5, R3, RZ, 0xa ;  /* 0x00000003050a7211 */ /* 0x000fe400078f50ff */
[----:B------:R-:W-:Y:S02]  /*00f0*/  SHF.R.S32.HI R7, RZ, 0xa, R12 ;  /* 0x0000000aff077819 */ /* 0x000fe4000001140c */
[----:B------:R-:W-:-:S03]  /*0100*/  SHF.R.S32.HI R15, RZ, 0xa, R10 ;  /* 0x0000000aff0f7819 */ /* 0x000fc6000001140a */
[----:B------:R-:W-:-:S04]  /*0110*/  IMAD.HI R2, R7, -0x6db6db6d, R6 ;  /* 0x9249249307027827 */ /* 0x000fc800078e0206 */
[----:B------:R-:W-:Y:S01]  /*0120*/  IMAD.HI R0, R15, -0x6db6db6d, R14 ;  /* 0x924924930f007827 */ /* 0x000fe200078e020e */
[----:B------:R-:W-:-:S04]  /*0130*/  SHF.R.U32.HI R11, RZ, 0x1f, R2 ;  /* 0x0000001fff0b7819 */ /* 0x000fc80000011602 */
[----:B------:R-:W-:Y:S02]  /*0140*/  SHF.R.U32.HI R13, RZ, 0x1f, R0 ;  /* 0x0000001fff0d7819 */ /* 0x000fe40000011600 */
[----:B------:R-:W-:Y:S02]  /*0150*/  LEA.HI.SX32 R11, R2, R11, 0x1b ;  /* 0x0000000b020b7211 */ /* 0x000fe400078fdaff */
[----:B------:R-:W-:Y:S02]  /*0160*/  LEA.HI.SX32 R13, R0, R13, 0x1b ;  /* 0x0000000d000d7211 */ /* 0x000fe400078fdaff */
[----:B------:R-:W-:Y:S01]  /*0170*/  LEA.HI R0, R5, R3, RZ, 0x5 ;  /* 0x0000000305007211 */ /* 0x000fe200078f28ff */
[----:B------:R-:W-:Y:S02]  /*0180*/  IMAD R11, R11, -0x38, R7 ;  /* 0xffffffc80b0b7824 */ /* 0x000fe400078e0207 */
[----:B------:R-:W-:Y:S01]  /*0190*/  IMAD.MOV.U32 R2, RZ, RZ, RZ ;  /* 0x000000ffff027224 */ /* 0x000fe200078e00ff */
[----:B------:R-:W-:Y:S01]  /*01a0*/  SHF.R.S32.HI R4, RZ, 0x5, R0 ;  /* 0x00000005ff047819 */ /* 0x000fe20000011400 */
[----:B------:R-:W-:-:S02]  /*01b0*/  IMAD R33, R13, -0x38, R15 ;  /* 0xffffffc80d217824 */ /* 0x000fc400078e020f */
[----:B--2---:R-:W-:-:S04]  /*01c0*/  IMAD.WIDE R6, R11, 0x4, R8 ;  /* 0x000000040b067825 */ /* 0x004fc800078e0208 */
[----:B------:R-:W-:Y:S01]  /*01d0*/  IMAD.HI R22, R3, -0x6db6db6d, R2 ;  /* 0x9249249303167827 */ /* 0x000fe200078e0202 */
[----:B------:R-:W-:Y:S01]  /*01e0*/  LEA.HI R2, R4, R4, RZ, 0x5 ;  /* 0x0000000404027211 */ /* 0x000fe200078f28ff */
[----:B------:R1:W2:Y:S02]  /*01f0*/  LDG.E.EL R35, desc[UR4][R6.64] ;  /* 0x0000000406237981 */ /* 0x0002a4000c2e1900 */
[----:B------:R-:W-:Y:S01]  /*0200*/  IMAD.WIDE R8, R33, 0x4, R8 ;  /* 0x0000000421087825 */ /* 0x000fe200078e0208 */
[----:B------:R-:W-:Y:S02]  /*0210*/  SHF.R.U32.HI R15, RZ, 0x1f, R22 ;  /* 0x0000001fff0f7819 */ /* 0x000fe40000011616 */
[----:B------:R-:W-:Y:S02]  /*0220*/  LOP3.LUT R13, R2, 0x1ffffe0, RZ, 0xc0, !PT ;  /* 0x01ffffe0020d7812 */ /* 0x000fe400078ec0ff */
[----:B------:R3:W4:Y:S01]  /*0230*/  LDG.E.EL R0, desc[UR4][R8.64] ;  /* 0x0000000408007981 */ /* 0x000722000c2e1900 */
[----:B------:R-:W-:Y:S01]  /*0240*/  LEA.HI.SX32 R22, R22, R15, 0x11 ;  /* 0x0000000f16167211 */ /* 0x000fe200078f8aff */
[----:B------:R-:W-:Y:S01]  /*0250*/  VIADD R2, R31, 0x3 ;  /* 0x000000031f027836 */ /* 0x000fe20000000000 */
[----:B-1----:R-:W1:Y:S01]  /*0260*/  LDC.64 R6, c[0x0][0x210] ;  /* 0x00008400ff067b82 */ /* 0x002e620000000a00 */
[----:B------:R-:W-:Y:S01]  /*0270*/  IMAD.IADD R13, R4, 0x1, -R13 ;  /* 0x00000001040d7824 */ /* 0x000fe200078e0a0d */
[----:B------:R-:W-:-:S02]  /*0280*/  ISETP.GE.AND P2, PT, R33, 0x34, PT ;  /* 0x000000342100780c */ /* 0x000fc40003f46270 */
[----:B------:R-:W-:Y:S02]  /*0290*/  CS2R R28, SRZ ;  /* 0x00000000001c7805 */ /* 0x000fe4000001ff00 */
[----:B------:R-:W-:Y:S01]  /*02a0*/  LEA.HI R4, R5, R2, RZ, 0x5 ;  /* 0x0000000205047211 */ /* 0x000fe200078f28ff */
[----:B------:R-:W-:Y:S02]  /*02b0*/  IMAD R13, R22, 0x680, R13 ;  /* 0x00000680160d7824 */ /* 0x000fe400078e020d */
[----:B------:R-:W-:Y:S01]  /*02c0*/  IMAD.MOV.U32 R34, RZ, RZ, RZ ;  /* 0x000000ffff227224 */ /* 0x000fe200078e00ff */
[----:B------:R-:W-:Y:S02]  /*02d0*/  LOP3.LUT R15, R4, 0x7fffffe0, RZ, 0xc0, !PT ;  /* 0x7fffffe0040f7812 */ /* 0x000fe400078ec0ff */
[----:B------:R-:W-:-:S03]  /*02e0*/  SHF.L.U32 R36, R13, 0x7, RZ ;  /* 0x000000070d247819 */ /* 0x000fc600000006ff */
[----:B------:R-:W-:Y:S02]  /*02f0*/  IMAD.IADD R15, R2, 0x1, -R15 ;  /* 0x00000001020f7824 */ /* 0x000fe400078e0a0f */
[----:B------:R-:W-:Y:S01]  /*0300*/  VIADD R24, R36, 0x1 ;  /* 0x0000000124187836 */ /* 0x000fe20000000000 */
[----:B------:R-:W-:Y:S01]  /*0310*/  SHF.R.S32.HI R13, RZ, 0x1f, R31 ;  /* 0x0000001fff0d7819 */ /* 0x000fe2000001141f */
[C---:B------:R-:W-:Y:S02]  /*0320*/  IMAD R2, R15.reuse, 0x2, R36 ;  /* 0x000000020f027824 */ /* 0x040fe400078e0224 */
[----:B------:R-:W-:Y:S01]  /*0330*/  IMAD R4, R15, 0x2, R24 ;  /* 0x000000020f047824 */ /* 0x000fe200078e0218 */
[----:B------:R-:W-:Y:S01]  /*0340*/  LEA.HI R13, R13, R31, RZ, 0x5 ;  /* 0x0000001f0d0d7211 */ /* 0x000fe200078f28ff */
[C---:B---3--:R-:W-:Y:S02]  /*0350*/  IMAD R9, R33.reuse, 0x1000, R2 ;  /* 0x0000100021097824 */ /* 0x048fe400078e0202 */
[----:B------:R-:W-:Y:S01]  /*0360*/  IMAD R17, R33, 0x1000, R4 ;  /* 0x0000100021117824 */ /* 0x000fe200078e0204 */
[----:B------:R-:W-:Y:S01]  /*0370*/  SHF.R.S32.HI R2, RZ, 0x5, R13 ;  /* 0x00000005ff027819 */ /* 0x000fe2000001140d */
[----:B------:R-:W-:-:S02]  /*0380*/  IMAD.MOV.U32 R30, RZ, RZ, RZ ;  /* 0x000000ffff1e7224 */ /* 0x000fc400078e00ff */
[----:B-1----:R-:W-:Y:S01]  /*0390*/  IMAD.WIDE R8, R9, 0x4, R6 ;  /* 0x0000000409087825 */ /* 0x002fe200078e0206 */
[----:B------:R-:W-:-:S03]  /*03a0*/  LEA.HI R4, R2, R2, RZ, 0x5 ;  /* 0x0000000202047211 */ /* 0x000fc600078f28ff */
[----:B------:R-:W-:Y:S01]  /*03b0*/  IMAD.WIDE R16, R17, 0x4, R6 ;  /* 0x0000000411107825 */ /* 0x000fe200078e0206 */
[----:B------:R1:W3:Y:S03]  /*03c0*/  @!P2 LDG.E.EL R28, desc[UR4][R8.64] ;  /* 0x00000004081ca981 */ /* 0x0002e6000c2e1900 */
[C---:B------:R-:W-:Y:S01]  /*03d0*/  IMAD.HI R26, R31.reuse, -0x6db6db6d, R30 ;  /* 0x924924931f1a7827 */ /* 0x040fe200078e021e */
[----:B------:R5:W3:Y:S01]  /*03e0*/  @!P2 LDG.E.EL R34, desc[UR4][R16.64] ;  /* 0x000000041022a981 */ /* 0x000ae2000c2e1900 */
[----:B------:R-:W-:Y:S02]  /*03f0*/  LOP3.LUT R19, R4, 0x1ffffe0, RZ, 0xc0, !PT ;  /* 0x01ffffe004137812 */ /* 0x000fe400078ec0ff */
[----:B------:R-:W-:Y:S01]  /*0400*/  CS2R R44, SRZ ;  /* 0x00000000002c7805 */ /* 0x000fe2000001ff00 */
[C---:B------:R-:W-:Y:S01]  /*0410*/  VIADD R4, R31.reuse, 0x1 ;  /* 0x000000011f047836 */ /* 0x040fe20000000000 */
[----:B------:R-:W-:Y:S01]  /*0420*/  SHF.R.U32.HI R21, RZ, 0x1f, R26 ;  /* 0x0000001fff157819 */ /* 0x000fe2000001161a */
[----:B------:R-:W-:Y:S01]  /*0430*/  VIADD R20, R31, 0x2 ;  /* 0x000000021f147836 */ /* 0x000fe20000000000 */
[----:B------:R-:W-:Y:S01]  /*0440*/  IADD3 R19, R2, -R19, RZ ;  /* 0x8000001302137210 */ /* 0x000fe20007ffe0ff */
[----:B------:R-:W-:Y:S01]  /*0450*/  IMAD.MOV.U32 R52, RZ, RZ, RZ ;  /* 0x000000ffff347224 */ /* 0x000fe200078e00ff */
[----:B------:R-:W-:Y:S01]  /*0460*/  LEA.HI.SX32 R26, R26, R21, 0x11 ;  /* 0x000000151a1a7211 */ /* 0x000fe200078f8aff */
[----:B------:R-:W-:Y:S01]  /*0470*/  IMAD.MOV.U32 R43, RZ, RZ, RZ ;  /* 0x000000ffff2b7224 */ /* 0x000fe200078e00ff */
[----:B------:R-:W-:-:S02]  /*0480*/  LEA.HI R2, R5, R4, RZ, 0x5 ;  /* 0x0000000405027211 */ /* 0x000fc400078f28ff */
[----:B-1----:R-:W-:Y:S01]  /*0490*/  LEA.HI R8, R5, R20, RZ, 0x5 ;  /* 0x0000001405087211 */ /* 0x002fe200078f28ff */
[----:B------:R-:W-:Y:S01]  /*04a0*/  IMAD R19, R26, 0x680, R19 ;  /* 0x000006801a137824 */ /* 0x000fe200078e0213 */
[----:B------:R-:W-:Y:S02]  /*04b0*/  LOP3.LUT R5, R2, 0x7fffffe0, RZ, 0xc0, !PT ;  /* 0x7fffffe002057812 */ /* 0x000fe400078ec0ff */
[----:B------:R-:W-:Y:S01]  /*04c0*/  LOP3.LUT R21, R13, 0x7fffffe0, RZ, 0xc0, !PT ;  /* 0x7fffffe00d157812 */ /* 0x000fe200078ec0ff */
[----:B------:R-:W-:Y:S01]  /*04d0*/  IMAD.SHL.U32 R2, R19, 0x80, RZ ;  /* 0x0000008013027824 */ /* 0x000fe200078e00ff */
[----:B------:R-:W-:Y:S01]  /*04e0*/  LOP3.LUT R9, R8, 0x7fffffe0, RZ, 0xc0, !PT ;  /* 0x7fffffe008097812 */ /* 0x000fe200078ec0ff */
[----:B------:R-:W-:Y:S01]  /*04f0*/  IMAD.IADD R13, R4, 0x1, -R5 ;  /* 0x00000001040d7824 */ /* 0x000fe200078e0a05 */
[----:B------:R-:W-:Y:S01]  /*0500*/  ISETP.GE.AND P0, PT, R11, 0x34, PT ;  /* 0x000000340b00780c */ /* 0x000fe20003f06270 */
[----:B------:R-:W-:Y:S02]  /*0510*/  IMAD R4, R15, 0x2, R2 ;  /* 0x000000020f047824 */ /* 0x000fe400078e0202 */
[----:B------:R-:W-:-:S02]  /*0520*/  IMAD.IADD R21, R31, 0x1, -R21 ;  /* 0x000000011f157824 */ /* 0x000fc400078e0a15 */
[----:B------:R-:W-:Y:S01]  /*0530*/  VIADD R14, R2, 0x1 ;  /* 0x00000001020e7836 */ /* 0x000fe20000000000 */
[----:B------:R-:W-:Y:S01]  /*0540*/  LEA R5, R11, R4, 0xc ;  /* 0x000000040b057211 */ /* 0x000fe200078e60ff */
[C---:B------:R-:W-:Y:S02]  /*0550*/  IMAD R8, R21.reuse, 0x2, R36 ;  /* 0x0000000215087824 */ /* 0x040fe400078e0224 */
[----:B------:R-:W-:Y:S02]  /*0560*/  IMAD R4, R21, 0x2, R24 ;  /* 0x0000000215047824 */ /* 0x000fe400078e0218 */
[----:B------:R-:W-:Y:S02]  /*0570*/  IMAD.IADD R20, R20, 0x1, -R9 ;  /* 0x0000000114147824 */ /* 0x000fe400078e0a09 */
[C---:B------:R-:W-:Y:S02]  /*0580*/  IMAD R9, R33.reuse, 0x1000, R8 ;  /* 0x0000100021097824 */ /* 0x040fe400078e0208 */
[----:B------:R-:W-:-:S02]  /*0590*/  IMAD R19, R33, 0x1000, R4 ;  /* 0x0000100021137824 */ /* 0x000fc400078e0204 */
[----:B------:R-:W-:Y:S01]  /*05a0*/  IMAD R30, R15, 0x2, R14 ;  /* 0x000000020f1e7824 */ /* 0x000fe200078e020e */
[----:B-----5:R-:W-:Y:S01]  /*05b0*/  LEA R16, R21, R2, 0x1 ;  /* 0x0000000215107211 */ /* 0x020fe200078e08ff */
[----:B------:R-:W-:-:S04]  /*05c0*/  IMAD.WIDE R4, R5, 0x4, R6 ;  /* 0x0000000405047825 */ /* 0x000fc800078e0206 */
[--C-:B------:R-:W-:Y:S01]  /*05d0*/  IMAD.WIDE R8, R9, 0x4, R6.reuse ;  /* 0x0000000409087825 */ /* 0x100fe200078e0206 */
[----:B------:R1:W5:Y:S03]  /*05e0*/  @!P0 LDG.E.EL R45, desc[UR4][R4.64] ;  /* 0x00000004042d8981 */ /* 0x000366000c2e1900 */
[----:B------:R-:W-:Y:S01]  /*05f0*/  IMAD.WIDE R18, R19, 0x4, R6 ;  /* 0x0000000413127825 */ /* 0x000fe200078e0206 */
[----:B------:R-:W5:Y:S03]  /*0600*/  @!P2 LDG.E.EL R52, desc[UR4][R8.64] ;  /* 0x000000040834a981 */ /* 0x000f66000c2e1900 */
[----:B------:R-:W-:Y:S01]  /*0610*/  IMAD R17, R11, 0x1000, R30 ;  /* 0x000010000b117824 */ /* 0x000fe200078e021e */
[----:B------:R1:W5:Y:S01]  /*0620*/  @!P2 LDG.E.EL R43, desc[UR4][R18.64] ;  /* 0x00000004122ba981 */ /* 0x000362000c2e1900 */
[----:B------:R-:W-:Y:S01]  /*0630*/  CS2R R50, SRZ ;  /* 0x0000000000327805 */ /* 0x000fe2000001ff00 */
[----:B------:R-:W-:-:S02]  /*0640*/  IMAD R30, R20, 0x2, R2 ;  /* 0x00000002141e7824 */ /* 0x000fc400078e0202 */
[----:B------:R-:W-:Y:S02]  /*0650*/  IMAD R23, R11, 0x1000, R16 ;  /* 0x000010000b177824 */ /* 0x000fe400078e0210 */
[----:B------:R-:W-:-:S04]  /*0660*/  IMAD.WIDE R16, R17, 0x4, R6 ;  /* 0x0000000411107825 */ /* 0x000fc800078e0206 */
[----:B-1----:R-:W-:Y:S01]  /*0670*/  IMAD R4, R20, 0x2, R14 ;  /* 0x0000000214047824 */ /* 0x002fe200078e020e */
[----:B------:R-:W5:Y:S01]  /*0680*/  @!P0 LDG.E.EL R51, desc[UR4][R16.64] ;  /* 0x0000000410338981 */ /* 0x000f62000c2e1900 */
[----:B------:R-:W-:Y:S01]  /*0690*/  IMAD R25, R11, 0x1000, R30 ;  /* 0x000010000b197824 */ /* 0x000fe200078e021e */
[----:B------:R-:W-:Y:S01]  /*06a0*/  LEA R32, R21, R14, 0x1 ;  /* 0x0000000e15207211 */ /* 0x000fe200078e08ff */
[----:B0-----:R-:W-:Y:S02]  /*06b0*/  IMAD R19, R11, 0x1000, R4 ;  /* 0x000010000b137824 */ /* 0x001fe400078e0204 */
[----:B------:R-:W-:Y:S02]  /*06c0*/  IMAD.MOV.U32 R27, RZ, RZ, RZ ;  /* 0x000000ffff1b7224 */ /* 0x000fe400078e00ff */
[----:B------:R-:W-:-:S04]  /*06d0*/  IMAD.WIDE R4, R25, 0x4, R6 ;  /* 0x0000000419047825 */ /* 0x000fc800078e0206 */
[--C-:B------:R-:W-:Y:S01]  /*06e0*/  IMAD.WIDE R8, R23, 0x4, R6.reuse ;  /* 0x0000000417087825 */ /* 0x100fe200078e0206 */
[----:B------:R-:W5:Y:S03]  /*06f0*/  @!P0 LDG.E.EL R44, desc[UR4][R4.64] ;  /* 0x00000004042c8981 */ /* 0x000f66000c2e1900 */
[----:B------:R-:W-:Y:S01]  /*0700*/  IMAD.WIDE R18, R19, 0x4, R6 ;  /* 0x0000000413127825 */ /* 0x000fe200078e0206 */
[----:B------:R0:W5:Y:S03]  /*0710*/  @!P0 LDG.E.EL R27, desc[UR4][R8.64] ;  /* 0x00000004081b8981 */ /* 0x000166000c2e1900 */
[----:B------:R-:W-:Y:S01]  /*0720*/  IMAD R23, R11, 0x1000, R32 ;  /* 0x000010000b177824 */ /* 0x000fe200078e0220 */
[----:B------:R1:W5:Y:S01]  /*0730*/  @!P0 LDG.E.EL R50, desc[UR4][R18.64] ;  /* 0x0000000412328981 */ /* 0x000362000c2e1900 */
[----:B------:R-:W-:Y:S01]  /*0740*/  CS2R R46, SRZ ;  /* 0x00000000002e7805 */ /* 0x000fe2000001ff00 */
[----:B------:R-:W-:-:S02]  /*0750*/  IMAD R30, R13, 0x2, R2 ;  /* 0x000000020d1e7824 */ /* 0x000fc400078e0202 */
[----:B------:R-:W-:Y:S02]  /*0760*/  IMAD R14, R13, 0x2, R14 ;  /* 0x000000020d0e7824 */ /* 0x000fe400078e020e */
[----:B0-----:R-:W-:Y:S01]  /*0770*/  IMAD.WIDE R8, R23, 0x4, R6 ;  /* 0x0000000417087825 */ /* 0x001fe200078e0206 */
[----:B------:R-:W-:-:S03]  /*0780*/  CS2R R48, SRZ ;  /* 0x0000000000307805 */ /* 0x000fc6000001ff00 */
[C---:B------:R-:W-:Y:S01]  /*0790*/  IMAD R17, R11.reuse, 0x1000, R30 ;  /* 0x000010000b117824 */ /* 0x040fe200078e021e */
[----:B------:R-:W5:Y:S01]  /*07a0*/  @!P0 LDG.E.EL R47, desc[UR4][R8.64] ;  /* 0x00000004082f8981 */ /* 0x000f62000c2e1900 */
[----:B------:R-:W-:Y:S02]  /*07b0*/  IMAD R25, R11, 0x1000, R14 ;  /* 0x000010000b197824 */ /* 0x000fe400078e020e */
[----:B------:R-:W-:Y:S02]  /*07c0*/  VIADD R14, R2, 0x40 ;  /* 0x00000040020e7836 */ /* 0x000fe40000000000 */
[----:B------:R-:W-:-:S04]  /*07d0*/  IMAD.WIDE R16, R17, 0x4, R6 ;  /* 0x0000000411107825 */ /* 0x000fc800078e0206 */
[----:B------:R-:W-:Y:S01]  /*07e0*/  IMAD.WIDE R4, R25, 0x4, R6 ;  /* 0x0000000419047825 */ /* 0x000fe200078e0206 */
[----:B------:R0:W5:Y:S03]  /*07f0*/  @!P0 LDG.E.EL R49, desc[UR4][R16.64] ;  /* 0x0000000410318981 */ /* 0x000166000c2e1900 */
[----:B------:R-:W-:Y:S01]  /*0800*/  IMAD R32, R21, 0x2, R14 ;  /* 0x0000000215207824 */ /* 0x000fe200078e020e */
[----:B------:R0:W5:Y:S01]  /*0810*/  @!P0 LDG.E.EL R48, desc[UR4][R4.64] ;  /* 0x0000000404308981 */ /* 0x000162000c2e1900 */
[C---:B-1----:R-:W-:Y:S01]  /*0820*/  LEA R18, R13.reuse, R36, 0x1 ;  /* 0x000000240d127211 */ /* 0x042fe200078e08ff */
[----:B------:R-:W-:Y:S02]  /*0830*/  IMAD R30, R13, 0x2, R24 ;  /* 0x000000020d1e7824 */ /* 0x000fe400078e0218 */
[----:B------:R-:W-:Y:S02]  /*0840*/  IMAD R25, R11, 0x1000, R32 ;  /* 0x000010000b197824 */ /* 0x000fe400078e0220 */
[----:B------:R-:W-:-:S02]  /*0850*/  IMAD.MOV.U32 R37, RZ, RZ, RZ ;  /* 0x000000ffff257224 */ /* 0x000fc400078e00ff */
[----:B0-----:R-:W-:-:S04]  /*0860*/  IMAD.WIDE R16, R25, 0x4, R6 ;  /* 0x0000000419107825 */ /* 0x001fc800078e0206 */
[C---:B------:R-:W-:Y:S01]  /*0870*/  IMAD R39, R33.reuse, 0x1000, R18 ;  /* 0x0000100021277824 */ /* 0x040fe200078e0212 */
[----:B------:R0:W5:Y:S01]  /*0880*/  @!P0 LDG.E.EL R37, desc[UR4][R16.64] ;  /* 0x0000000410258981 */ /* 0x000162000c2e1900 */
[----:B------:R-:W-:Y:S02]  /*0890*/  IMAD R19, R33, 0x1000, R30 ;  /* 0x0000100021137824 */ /* 0x000fe400078e021e */
[----:B------:R-:W-:Y:S02]  /*08a0*/  IMAD.MOV.U32 R23, RZ, RZ, RZ ;  /* 0x000000ffff177224 */ /* 0x000fe400078e00ff */
[----:B------:R-:W-:-:S04]  /*08b0*/  IMAD.WIDE R38, R39, 0x4, R6 ;  /* 0x0000000427267825 */ /* 0x000fc800078e0206 */
[----:B------:R-:W-:Y:S01]  /*08c0*/  IMAD.WIDE R18, R19, 0x4, R6 ;  /* 0x0000000413127825 */ /* 0x000fe200078e0206 */
[----:B------:R-:W5:Y:S01]  /*08d0*/  @!P2 LDG.E.EL R23, desc[UR4][R38.64] ;  /* 0x000000042617a981 */ /* 0x000f62000c2e1900 */
[----:B------:R-:W-:-:S03]  /*08e0*/  LEA R24, R20, R24, 0x1 ;  /* 0x0000001814187211 */ /* 0x000fc600078e08ff */
[----:B------:R1:W5:Y:S01]  /*08f0*/  @!P2 LDG.E.EL R46, desc[UR4][R18.64] ;  /* 0x00000004122ea981 */ /* 0x000362000c2e1900 */
[----:B------:R-:W-:Y:S02]  /*0900*/  IMAD R4, R20, 0x2, R36 ;  /* 0x0000000214047824 */ /* 0x000fe400078e0224 */
[C---:B------:R-:W-:Y:S02]  /*0910*/  IMAD R5, R33.reuse, 0x1000, R24 ;  /* 0x0000100021057824 */ /* 0x040fe400078e0218 */
[----:B------:R-:W-:Y:S01]  /*0920*/  IMAD R9, R33, 0x1000, R4 ;  /* 0x0000100021097824 */ /* 0x000fe200078e0204 */
[----:B------:R-:W-:Y:S01]  /*0930*/  CS2R R24, SRZ ;  /* 0x0000000000187805 */ /* 0x000fe2000001ff00 */
[----:B------:R-:W-:-:S04]  /*0940*/  IMAD.WIDE R4, R5, 0x4, R6 ;  /* 0x0000000405047825 */ /* 0x000fc800078e0206 */
[----:B------:R-:W-:Y:S01]  /*0950*/  IMAD.WIDE R8, R9, 0x4, R6 ;  /* 0x0000000409087825 */ /* 0x000fe200078e0206 */
[----:B------:R-:W5:Y:S04]  /*0960*/  @!P2 LDG.E.EL R24, desc[UR4][R4.64] ;  /* 0x000000040418a981 */ /* 0x000f68000c2e1900 */
[----:B------:R1:W5:Y:S01]  /*0970*/  @!P2 LDG.E.EL R25, desc[UR4][R8.64] ;  /* 0x000000040819a981 */ /* 0x000362000c2e1900 */
[--C-:B0-----:R-:W-:Y:S01]  /*0980*/  IMAD R16, R13, 0x2, R14.reuse ;  /* 0x000000020d107824 */ /* 0x101fe200078e020e */
[----:B------:R-:W-:Y:S01]  /*0990*/  IADD3 R2, R2, 0x41, RZ ;  /* 0x0000004102027810 */ /* 0x000fe20007ffe0ff */
[--C-:B-1----:R-:W-:Y:S02]  /*09a0*/  IMAD R18, R20, 0x2, R14.reuse ;  /* 0x0000000214127824 */ /* 0x102fe400078e020e */
[----:B------:R-:W-:-:S02]  /*09b0*/  IMAD R14, R15, 0x2, R14 ;  /* 0x000000020f0e7824 */ /* 0x000fc400078e020e */
[C---:B------:R-:W-:Y:S02]  /*09c0*/  IMAD R41, R11.reuse, 0x1000, R16 ;  /* 0x000010000b297824 */ /* 0x040fe400078e0210 */
[----:B------:R-:W-:Y:S02]  /*09d0*/  IMAD.MOV.U32 R30, RZ, RZ, RZ ;  /* 0x000000ffff1e7224 */ /* 0x000fe400078e00ff */
[----:B------:R-:W-:Y:S02]  /*09e0*/  IMAD R17, R11, 0x1000, R14 ;  /* 0x000010000b117824 */ /* 0x000fe400078e020e */
[----:B------:R-:W-:-:S04]  /*09f0*/  IMAD.WIDE R40, R41, 0x4, R6 ;  /* 0x0000000429287825 */ /* 0x000fc800078e0206 */
[--C-:B------:R-:W-:Y:S01]  /*0a00*/  IMAD R14, R13, 0x2, R2.reuse ;  /* 0x000000020d0e7824 */ /* 0x100fe200078e0202 */
[----:B------:R0:W5:Y:S01]  /*0a10*/  @!P0 LDG.E.EL R30, desc[UR4][R40.64] ;  /* 0x00000004281e8981 */ /* 0x000162000c2e1900 */
[----:B------:R-:W-:Y:S02]  /*0a20*/  IMAD R8, R21, 0x2, R2 ;  /* 0x0000000215087824 */ /* 0x000fe400078e0202 */
[C---:B------:R-:W-:Y:S01]  /*0a30*/  IMAD R9, R11.reuse, 0x1000, R14 ;  /* 0x000010000b097824 */ /* 0x040fe200078e020e */
[----:B------:R-:W-:Y:S01]  /*0a40*/  LEA R14, R20, R2, 0x1 ;  /* 0x00000002140e7211 */ /* 0x000fe200078e08ff */
[----:B------:R-:W-:Y:S02]  /*0a50*/  IMAD R39, R11, 0x1000, R8 ;  /* 0x000010000b277824 */ /* 0x000fe400078e0208 */
[----:B------:R-:W-:Y:S01]  /*0a60*/  IMAD.WIDE R4, R17, 0x4, R6 ;  /* 0x0000000411047825 */ /* 0x000fe200078e0206 */
[----:B------:R-:W-:-:S03]  /*0a70*/  CS2R R16, SRZ ;  /* 0x0000000000107805 */ /* 0x000fc6000001ff00 */
[----:B0-----:R-:W-:Y:S02]  /*0a80*/  IMAD R40, R15, 0x2, R2 ;  /* 0x000000020f287824 */ /* 0x001fe400078e0202 */
[----:B------:R-:W-:Y:S02]  /*0a90*/  VIADD R2, R36, 0x40 ;  /* 0x0000004024027836 */ /* 0x000fe40000000000 */
[----:B------:R-:W-:-:S04]  /*0aa0*/  IMAD.WIDE R38, R39, 0x4, R6 ;  /* 0x0000000427267825 */ /* 0x000fc800078e0206 */
[----:B------:R-:W-:Y:S01]  /*0ab0*/  IMAD R41, R11, 0x1000, R14 ;  /* 0x000010000b297824 */ /* 0x000fe200078e020e */
[----:B------:R0:W5:Y:S01]  /*0ac0*/  @!P0 LDG.E.EL R16, desc[UR4][R38.64] ;  /* 0x0000000426108981 */ /* 0x000162000c2e1900 */
[----:B------:R-:W-:Y:S02]  /*0ad0*/  IMAD R14, R21, 0x2, R2 ;  /* 0x00000002150e7824 */ /* 0x000fe400078e0202 */
[----:B------:R-:W-:-:S05]  /*0ae0*/  IMAD.WIDE R8, R9, 0x4, R6 ;  /* 0x0000000409087825 */ /* 0x000fca00078e0206 */
[----:B------:R1:W5:Y:S01]  /*0af0*/  @!P0 LDG.E.EL R17, desc[UR4][R8.64] ;  /* 0x0000000408118981 */ /* 0x000362000c2e1900 */
[----:B0-----:R-:W-:Y:S01]  /*0b00*/  IMAD R39, R33, 0x1000, R14 ;  /* 0x0000100021277824 */ /* 0x001fe200078e020e */
[----:B------:R-:W-:Y:S01]  /*0b10*/  LEA R38, R13, R2, 0x1 ;  /* 0x000000020d267211 */ /* 0x000fe200078e08ff */
[----:B------:R-:W-:Y:S02]  /*0b20*/  IMAD.MOV.U32 R14, RZ, RZ, RZ ;  /* 0x000000ffff0e7224 */ /* 0x000fe400078e00ff */
[----:B------:R-:W-:Y:S02]  /*0b30*/  IMAD R19, R11, 0x1000, R18 ;  /* 0x000010000b137824 */ /* 0x000fe400078e0212 */
[----:B------:R-:W-:Y:S02]  /*0b40*/  IMAD R53, R33, 0x1000, R38 ;  /* 0x0000100021357824 */ /* 0x000fe400078e0226 */
[----:B-1----:R-:W-:-:S04]  /*0b50*/  IMAD.WIDE R8, R39, 0x4, R6 ;  /* 0x0000000427087825 */ /* 0x002fc800078e0206 */
[--C-:B------:R-:W-:Y:S01]  /*0b60*/  IMAD R38, R20, 0x2, R2.reuse ;  /* 0x0000000214267824 */ /* 0x100fe200078e0202 */
[----:B------:R0:W5:Y:S01]  /*0b70*/  @!P2 LDG.E.EL R14, desc[UR4][R8.64] ;  /* 0x00000004080ea981 */ /* 0x000162000c2e1900 */
[----:B------:R-:W-:Y:S02]  /*0b80*/  IMAD R2, R15, 0x2, R2 ;  /* 0x000000020f027824 */ /* 0x000fe400078e0202 */
[----:B------:R-:W-:Y:S02]  /*0b90*/  IMAD.MOV.U32 R32, RZ, RZ, RZ ;  /* 0x000000ffff207224 */ /* 0x000fe400078e00ff */
[----:B------:R-:W-:-:S04]  /*0ba0*/  IMAD.WIDE R18, R19, 0x4, R6 ;  /* 0x0000000413127825 */ /* 0x000fc800078e0206 */
[----:B------:R1:W5:Y:S01]  /*0bb0*/  @!P0 LDG.E.EL R32, desc[UR4][R4.64] ;  /* 0x0000000404208981 */ /* 0x000362000c2e1900 */
[----:B0-----:R-:W-:-:S03]  /*0bc0*/  IMAD.WIDE R8, R53, 0x4, R6 ;  /* 0x0000000435087825 */ /* 0x001fc600078e0206 */
[----:B------:R0:W5:Y:S01]  /*0bd0*/  @!P0 LDG.E.EL R29, desc[UR4][R18.64] ;  /* 0x00000004121d8981 */ /* 0x000162000c2e1900 */
[----:B------:R-:W-:Y:S02]  /*0be0*/  VIADD R36, R36, 0x41 ;  /* 0x0000004124247836 */ /* 0x000fe40000000000 */
[----:B-1----:R-:W-:Y:S02]  /*0bf0*/  IMAD R5, R11, 0x1000, R40 ;  /* 0x000010000b057824 */ /* 0x002fe400078e0228 */
[----:B------:R-:W-:Y:S01]  /*0c00*/  IMAD.WIDE R40, R41, 0x4, R6 ;  /* 0x0000000429287825 */ /* 0x000fe200078e0206 */
[----:B0-----:R-:W-:-:S03]  /*0c10*/  CS2R R18, SRZ ;  /* 0x0000000000127805 */ /* 0x001fc6000001ff00 */
[----:B------:R-:W-:-:S03]  /*0c20*/  IMAD.WIDE R4, R5, 0x4, R6 ;  /* 0x0000000405047825 */ /* 0x000fc600078e0206 */
[----:B------:R0:W5:Y:S01]  /*0c30*/  @!P0 LDG.E.EL R18, desc[UR4][R40.64] ;  /* 0x0000000428128981 */ /* 0x000162000c2e1900 */
[----:B--2---:R-:W-:Y:S01]  /*0c40*/  FADD R53, R35, 9.9999997473787516356e-06 ;  /* 0x3727c5ac23357421 */ /* 0x004fe20000000000 */
[C---:B------:R-:W-:Y:S01]  /*0c50*/  LEA R35, R33.reuse, R2, 0xc ;  /* 0x0000000221237211 */ /* 0x040fe200078e60ff */
[----:B----4-:R-:W-:Y:S02]  /*0c60*/  FADD R0, R0, 9.9999997473787516356e-06 ;  /* 0x3727c5ac00007421 */ /* 0x010fe40000000000 */
[----:B------:R-:W1:Y:S01]  /*0c70*/  MUFU.SQRT R2, R53 ;  /* 0x0000003500027308 */ /* 0x000e620000002000 */
[----:B0-----:R-:W-:Y:S01]  /*0c80*/  IMAD R41, R33, 0x1000, R38 ;  /* 0x0000100021297824 */ /* 0x001fe200078e0226 */
[----:B------:R0:W2:Y:S06]  /*0c90*/  @!P0 LDG.E.EL R19, desc[UR4][R4.64] ;  /* 0x0000000404138981 */ /* 0x0000ac000c2e1900 */
[----:B------:R-:W4:Y:S01]  /*0ca0*/  MUFU.SQRT R0, R0 ;  /* 0x0000000000007308 */ /* 0x000f220000002000 */
[----:B------:R-:W-:-:S02]  /*0cb0*/  IMAD.MOV.U32 R39, RZ, RZ, RZ ;  /* 0x000000ffff277224 */ /* 0x000fc400078e00ff */
[----:B------:R-:W-:Y:S02]  /*0cc0*/  IMAD R38, R21, 0x2, R36 ;  /* 0x0000000215267824 */ /* 0x000fe400078e0224 */
[----:B------:R-:W-:Y:S02]  /*0cd0*/  IMAD.MOV.U32 R40, RZ, RZ, RZ ;  /* 0x000000ffff287224 */ /* 0x000fe400078e00ff */
[----:B0-----:R-:W-:Y:S01]  /*0ce0*/  IMAD.WIDE R4, R41, 0x4, R6 ;  /* 0x0000000429047825 */ /* 0x001fe200078e0206 */
[----:B-1----:R-:W-:Y:S01]  /*0cf0*/  FSETP.GT.AND P5, PT, R2, 8.50705917302346158658e+37, PT ;  /* 0x7e8000000200780b */ /* 0x002fe20003fa4000 */
[----:B------:R0:W2:Y:S02]  /*0d00*/  @!P2 LDG.E.EL R39, desc[UR4][R8.64] ;  /* 0x000000040827a981 */ /* 0x0000a4000c2e1900 */
[----:B------:R-:W-:Y:S02]  /*0d10*/  IMAD R21, R33, 0x1000, R38 ;  /* 0x0000100021157824 */ /* 0x000fe400078e0226 */
[--C-:B------:R-:W-:Y:S01]  /*0d20*/  IMAD R42, R13, 0x2, R36.reuse ;  /* 0x000000020d2a7824 */ /* 0x100fe200078e0224 */
[----:B------:R1:W2:Y:S01]  /*0d30*/  @!P2 LDG.E.EL R40, desc[UR4][R4.64] ;  /* 0x000000040428a981 */ /* 0x0002a2000c2e1900 */
[----:B------:R-:W-:Y:S01]  /*0d40*/  IMAD.MOV.U32 R41, RZ, RZ, RZ ;  /* 0x000000ffff297224 */ /* 0x000fe200078e00ff */
[----:B----4-:R-:W-:Y:S01]  /*0d50*/  FSETP.GT.AND P6, PT, R0, 8.50705917302346158658e+37, PT ;  /* 0x7e8000000000780b */ /* 0x010fe20003fc4000 */
[----:B------:R-:W-:Y:S01]  /*0d60*/  IMAD R20, R20, 0x2, R36 ;  /* 0x0000000214147824 */ /* 0x000fe200078e0224 */
[----:B------:R-:W-:Y:S01]  /*0d70*/  FSETP.GEU.AND P1, PT, R2, 1.175494350822287508e-38, PT ;  /* 0x008000000200780b */ /* 0x000fe20003f2e000 */
[----:B0-----:R-:W-:Y:S01]  /*0d80*/  IMAD.WIDE R8, R35, 0x4, R6 ;  /* 0x0000000423087825 */ /* 0x001fe200078e0206 */
[----:B------:R-:W-:-:S03]  /*0d90*/  FSETP.GEU.AND P3, PT, R0, 1.175494350822287508e-38, PT ;  /* 0x008000000000780b */ /* 0x000fc60003f6e000 */
[----:B------:R-:W-:Y:S01]  /*0da0*/  IMAD R36, R15, 0x2, R36 ;  /* 0x000000020f247824 */ /* 0x000fe200078e0224 */
[----:B------:R0:W4:Y:S01]  /*0db0*/  @!P2 LDG.E.EL R41, desc[UR4][R8.64] ;  /* 0x000000040829a981 */ /* 0x000122000c2e1900 */
[----:B-1----:R-:W-:Y:S01]  /*0dc0*/  IMAD.WIDE R4, R21, 0x4, R6 ;  /* 0x0000000415047825 */ /* 0x002fe200078e0206 */
[----:B------:R-:W-:-:S03]  /*0dd0*/  LEA R21, R33, R42, 0xc ;  /* 0x0000002a21157211 */ /* 0x000fc600078e60ff */
[----:B------:R-:W-:Y:S02]  /*0de0*/  IMAD.MOV.U32 R38, RZ, RZ, RZ ;  /* 0x000000ffff267224 */ /* 0x000fe400078e00ff */
[----:B------:R-:W-:Y:S02]  /*0df0*/  IMAD.MOV.U32 R13, RZ, RZ, RZ ;  /* 0x000000ffff0d7224 */ /* 0x000fe400078e00ff */
[C---:B------:R-:W-:Y:S02]  /*0e00*/  IMAD R15, R33.reuse, 0x1000, R36 ;  /* 0x00001000210f7824 */ /* 0x040fe400078e0224 */
[----:B0-----:R-:W-:Y:S02]  /*0e10*/  IMAD R9, R33, 0x1000, R20 ;  /* 0x0000100021097824 */ /* 0x001fe400078e0214 */
[----:B------:R-:W-:Y:S01]  /*0e20*/  @P5 FMUL R2, R2, 0.25 ;  /* 0x3e80000002025820 */ /* 0x000fe20000400000 */
[--C-:B------:R-:W-:Y:S01]  /*0e30*/  IMAD.WIDE R20, R21, 0x4, R6.reuse ;  /* 0x0000000415147825 */ /* 0x100fe200078e0206 */
[----:B------:R0:W4:Y:S03]  /*0e40*/  @!P2 LDG.E.EL R38, desc[UR4][R4.64] ;  /* 0x000000040426a981 */ /* 0x000126000c2e1900 */
[--C-:B------:R-:W-:Y:S01]  /*0e50*/  IMAD.WIDE R8, R9, 0x4, R6.reuse ;  /* 0x0000000409087825 */ /* 0x100fe200078e0206 */
[----:B------:R3:W4:Y:S03]  /*0e60*/  @!P2 LDG.E.EL R13, desc[UR4][R20.64] ;  /* 0x00000004140da981 */ /* 0x000726000c2e1900 */
[----:B------:R-:W-:Y:S01]  /*0e70*/  @P6 FMUL R0, R0, 0.25 ;  /* 0x3e80000000006820 */ /* 0x000fe20000400000 */
[----:B------:R-:W-:Y:S01]  /*0e80*/  IMAD.WIDE R6, R15, 0x4, R6 ;  /* 0x000000040f067825 */ /* 0x000fe200078e0206 */
[----:B------:R-:W-:-:S03]  /*0e90*/  LOP3.LUT R53, R12, 0xfffffc00, RZ, 0xc0, !PT ;  /* 0xfffffc000c357812 */ /* 0x000fc600078ec0ff */
[----:B------:R-:W-:Y:S01]  /*0ea0*/  @!P1 FMUL R2, R2, 16777216 ;  /* 0x4b80000002029820 */ /* 0x000fe20000400000 */
[----:B0-----:R-:W0:Y:S01]  /*0eb0*/  LDC.64 R4, c[0x0][0x228] ;  /* 0x00008a00ff047b82 */ /* 0x001e220000000a00 */
[----:B------:R-:W-:Y:S02]  /*0ec0*/  IMAD.MOV.U32 R42, RZ, RZ, RZ ;  /* 0x000000ffff2a7224 */ /* 0x000fe400078e00ff */
[----:B------:R-:W-:Y:S01]  /*0ed0*/  IMAD.MOV.U32 R15, RZ, RZ, RZ ;  /* 0x000000ffff0f7224 */ /* 0x000fe200078e00ff */
[----:B---3--:R-:W-:Y:S02]  /*0ee0*/  SEL R21, R28, RZ, !P2 ;  /* 0x000000ff1c157207 */ /* 0x008fe40005000000 */
[----:B------:R-:W-:Y:S01]  /*0ef0*/  SEL R12, R34, RZ, !P2 ;  /* 0x000000ff220c7207 */ /* 0x000fe20005000000 */
[----:B------:R-:W-:Y:S01]  /*0f00*/  @!P3 FMUL R0, R0, 16777216 ;  /* 0x4b8000000000b820 */ /* 0x000fe20000400000 */
[----:B------:R1:W3:Y:S01]  /*0f10*/  @!P2 LDG.E.EL R42, desc[UR4][R8.64] ;  /* 0x00000004082aa981 */ /* 0x0002e2000c2e1900 */
[----:B------:R-:W-:Y:S01]  /*0f20*/  IMAD.MOV.U32 R35, RZ, RZ, 0x3e800000 ;  /* 0x3e800000ff237424 */ /* 0x000fe200078e00ff */
[----:B------:R-:W-:Y:S01]  /*0f30*/  FSETP.GT.AND P4, PT, R12, R21, PT ;  /* 0x000000150c00720b */ /* 0x000fe20003f84000 */
[----:B------:R-:W-:Y:S01]  /*0f40*/  IMAD.IADD R53, R31, 0x1, -R53 ;  /* 0x000000011f357824 */ /* 0x000fe200078e0a35 */
[----:B------:R1:W3:Y:S01]  /*0f50*/  @!P2 LDG.E.EL R15, desc[UR4][R6.64] ;  /* 0x00000004060fa981 */ /* 0x0002e2000c2e1900 */
[----:B------:R-:W0:Y:S01]  /*0f60*/  MUFU.RCP R2, R2 ;  /* 0x0000000200027308 */ /* 0x000e220000001000 */
[----:B-1----:R-:W-:Y:S01]  /*0f70*/  LOP3.LUT R9, R10, 0xfffffc00, RZ, 0xc0, !PT ;  /* 0xfffffc000a097812 */ /* 0x002fe200078ec0ff */
[----:B------:R-:W1:Y:S06]  /*0f80*/  LDC.64 R6, c[0x0][0x238] ;  /* 0x00008e00ff067b82 */ /* 0x000e6c0000000a00 */
[----:B------:R0:W0:Y:S01]  /*0f90*/  MUFU.RCP R8, R0 ;  /* 0x0000000000087308 */ /* 0x0000220000001000 */
[----:B------:R-:W-:Y:S01]  /*0fa0*/  IADD3 R9, R3, -R9, RZ ;  /* 0x8000000903097210 */ /* 0x000fe20007ffe0ff */
[----:B------:R-:W-:Y:S01]  /*0fb0*/  IMAD R26, R26, 0x1000, R53 ;  /* 0x000010001a1a7824 */ /* 0x000fe200078e0235 */
[----:B------:R-:W-:-:S02]  /*0fc0*/  FSEL R3, R35, 1, P5 ;  /* 0x3f80000023037808 */ /* 0x000fc40002800000 */
[----:B------:R-:W-:Y:S02]  /*0fd0*/  FSEL R53, R35, 1, P6 ;  /* 0x3f80000023357808 */ /* 0x000fe40003000000 */
[----:B------:R-:W5:Y:S01]  /*0fe0*/  LDC.64 R34, c[0x0][0x240] ;  /* 0x00009000ff227b82 */ /* 0x000f620000000a00 */
[C---:B------:R-:W-:Y:S01]  /*0ff0*/  FSETP.NAN.AND P5, PT, R12.reuse, R12, PT ;  /* 0x0000000c0c00720b */ /* 0x040fe20003fa8000 */
[----:B------:R-:W-:Y:S01]  /*1000*/  @!P1 FMUL R3, R3, 16777216 ;  /* 0x4b80000003039820 */ /* 0x000fe20000400000 */
[----:B------:R-:W-:Y:S02]  /*1010*/  @!P3 FMUL R53, R53, 16777216 ;  /* 0x4b8000003535b820 */ /* 0x000fe40000400000 */
[----:B------:R-:W-:-:S03]  /*1020*/  @!P4 SEL R12, R12, R21, P5 ;  /* 0x000000150c0cc207 */ /* 0x000fc60002800000 */
[----:B------:R-:W5:Y:S01]  /*1030*/  LDC.64 R20, c[0x0][0x220] ;  /* 0x00008800ff147b82 */ /* 0x000f620000000a00 */
[----:B0-----:R-:W-:Y:S01]  /*1040*/  FMUL R0, R2, R3 ;  /* 0x0000000302007220 */ /* 0x001fe20000400000 */
[----:B------:R-:W-:Y:S02]  /*1050*/  IMAD R22, R22, 0x1000, R9 ;  /* 0x0000100016167824 */ /* 0x000fe400078e0209 */
[----:B------:R-:W-:Y:S01]  /*1060*/  FMUL R2, R8, R53 ;  /* 0x0000003508027220 */ /* 0x000fe20000400000 */
[----:B------:R-:W-:-:S04]  /*1070*/  IMAD.WIDE R8, R11, 0x4, R4 ;  /* 0x000000040b087825 */ /* 0x000fc800078e0204 */
[----:B------:R-:W-:Y:S01]  /*1080*/  IMAD.WIDE R4, R33, 0x4, R4 ;  /* 0x0000000421047825 */ /* 0x000fe200078e0204 */
[----:B------:R1:W3:Y:S01]  /*1090*/  LDG.E.EL R3, desc[UR4][R8.64] ;  /* 0x0000000408037981 */ /* 0x0002e2000c2e1900 */
[----:B------:R-:W-:-:S04]  /*10a0*/  ISETP.GT.AND P1, PT, R11, 0x33, PT ;  /* 0x000000330b00780c */ /* 0x000fc80003f24270 */
[----:B------:R-:W3:Y:S01]  /*10b0*/  LDG.E.EL R4, desc[UR4][R4.64] ;  /* 0x0000000404047981 */ /* 0x000ee2000c2e1900 */
[----:B-1----:R-:W-:Y:S01]  /*10c0*/  IMAD.WIDE R8, R11, 0x4, R6 ;  /* 0x000000040b087825 */ /* 0x002fe200078e0206 */
[----:B-----5:R-:W-:-:S03]  /*10d0*/  SEL R52, R52, RZ, !P2 ;  /* 0x000000ff34347207 */ /* 0x020fc60005000000 */
[----:B------:R-:W-:Y:S01]  /*10e0*/  IMAD.WIDE R6, R33, 0x4, R6 ;  /* 0x0000000421067825 */ /* 0x000fe200078e0206 */
[----:B------:R0:W5:Y:S01]  /*10f0*/  LDG.E.EL R5, desc[UR4][R8.64] ;  /* 0x0000000408057981 */ /* 0x000162000c2e1900 */
[----:B------:R-:W-:Y:S02]  /*1100*/  SEL R43, R43, RZ, !P2 ;  /* 0x000000ff2b2b7207 */ /* 0x000fe40005000000 */
[C---:B------:R-:W-:Y:S02]  /*1110*/  IMAD R26, R11.reuse, 0x400, R26 ;  /* 0x000004000b1a7824 */ /* 0x040fe400078e021a */
[----:B------:R-:W5:Y:S01]  /*1120*/  LDG.E.EL R6, desc[UR4][R6.64] ;  /* 0x0000000406067981 */ /* 0x000f62000c2e1900 */
[----:B0-----:R-:W-:-:S04]  /*1130*/  IMAD.WIDE R8, R11, 0x4, R34 ;  /* 0x000000040b087825 */ /* 0x001fc800078e0222 */
[----:B------:R-:W-:Y:S01]  /*1140*/  IMAD.WIDE R34, R33, 0x4, R34 ;  /* 0x0000000421227825 */ /* 0x000fe200078e0222 */
[----:B------:R-:W-:Y:S01]  /*1150*/  FSETP.GT.AND P5, PT, R43, R52, PT ;  /* 0x000000342b00720b */ /* 0x000fe20003fa4000 */
[----:B------:R0:W5:Y:S01]  /*1160*/  LDG.E.EL R8, desc[UR4][R8.64] ;  /* 0x0000000408087981 */ /* 0x000162000c2e1900 */
[----:B------:R-:W-:Y:S01]  /*1170*/  SEL R53, R45, RZ, !P0 ;  /* 0x000000ff2d357207 */ /* 0x000fe20004000000 */
[----:B------:R-:W-:Y:S02]  /*1180*/  IMAD.MOV.U32 R28, RZ, RZ, RZ ;  /* 0x000000ffff1c7224 */ /* 0x000fe400078e00ff */
[----:B------:R1:W5:Y:S01]  /*1190*/  LDG.E.EL R7, desc[UR4][R34.64] ;  /* 0x0000000422077981 */ /* 0x000362000c2e1900 */
[----:B------:R-:W-:Y:S02]  /*11a0*/  ISETP.GT.AND P3, PT, R33, 0x33, PT ;  /* 0x000000332100780c */ /* 0x000fe40003f64270 */
[----:B------:R-:W-:Y:S01]  /*11b0*/  SEL R45, R51, RZ, !P0 ;  /* 0x000000ff332d7207 */ /* 0x000fe20004000000 */
[----:B0-----:R-:W-:-:S02]  /*11c0*/  IMAD.MOV.U32 R9, RZ, RZ, RZ ;  /* 0x000000ffff097224 */ /* 0x001fc400078e00ff */
[----:B-1----:R-:W-:Y:S01]  /*11d0*/  IMAD.WIDE R34, R11, 0x4, R20 ;  /* 0x000000040b227825 */ /* 0x002fe200078e0214 */
[----:B------:R-:W-:Y:S01]  /*11e0*/  CS2R R10, SRZ ;  /* 0x00000000000a7805 */ /* 0x000fe2000001ff00 */
[----:B------:R-:W-:Y:S01]  /*11f0*/  HFMA2.MMA R36, -RZ, RZ, 0, 0 ;  /* 0x00000000ff247435 */ /* 0x000fe200000001ff */
[----:B------:R-:W-:Y:S01]  /*1200*/  FSETP.GT.AND P4, PT, R45, R53, PT ;  /* 0x000000352d00720b */ /* 0x000fe20003f84000 */
[C---:B------:R-:W-:Y:S01]  /*1210*/  IMAD R22, R33.reuse, 0x400, R22 ;  /* 0x0000040021167824 */ /* 0x040fe200078e0216 */
[----:B------:R-:W5:Y:S01]  /*1220*/  @P1 LDG.E.EL R9, desc[UR4][R34.64+-0xd0] ;  /* 0xffff300422091981 */ /* 0x000f62000c2e1900 */
[----:B------:R-:W-:Y:S01]  /*1230*/  IMAD.WIDE R20, R33, 0x4, R20 ;  /* 0x0000000421147825 */ /* 0x000fe200078e0214 */
[----:B------:R-:W-:Y:S02]  /*1240*/  FSETP.NAN.AND P6, PT, R43, R43, PT ;  /* 0x0000002b2b00720b */ /* 0x000fe40003fc8000 */
[----:B------:R-:W5:Y:S01]  /*1250*/  @P1 LDG.E.EL R10, desc[UR4][R34.64+-0xd0] ;  /* 0xffff3004220a1981 */ /* 0x000f62000c2e1900 */
[----:B------:R-:W-:Y:S01]  /*1260*/  IMAD.MOV.U32 R33, RZ, RZ, RZ ;  /* 0x000000ffff217224 */ /* 0x000fe200078e00ff */
[----:B------:R-:W-:-:S02]  /*1270*/  SEL R51, R44, RZ, !P0 ;  /* 0x000000ff2c337207 */ /* 0x000fc40004000000 */
[----:B------:R-:W5:Y:S01]  /*1280*/  @P1 LDG.E.EL R11, desc[UR4][R34.64+-0xd0] ;  /* 0xffff3004220b1981 */ /* 0x000f62000c2e1900 */
[----:B------:R-:W-:-:S03]  /*1290*/  SEL R44, R50, RZ, !P0 ;  /* 0x000000ff322c7207 */ /* 0x000fc60004000000 */
[----:B------:R0:W5:Y:S01]  /*12a0*/  @P1 LDG.E.EL R28, desc[UR4][R34.64+-0xd0] ;  /* 0xffff3004221c1981 */ /* 0x000162000c2e1900 */
[----:B------:R-:W-:Y:S02]  /*12b0*/  @!P5 SEL R43, R43, R52, P6 ;  /* 0x000000342b2bd207 */ /* 0x000fe40003000000 */
[----:B------:R-:W-:Y:S01]  /*12c0*/  FSETP.GT.AND P5, PT, R44, R51, PT ;  /* 0x000000332c00720b */ /* 0x000fe20003fa4000 */
[----:B------:R-:W5:Y:S01]  /*12d0*/  @P3 LDG.E.EL R33, desc[UR4][R20.64+-0xd0] ;  /* 0xffff300414213981 */ /* 0x000f62000c2e1900 */
[----:B------:R-:W-:-:S03]  /*12e0*/  SEL R27, R27, RZ, !P0 ;  /* 0x000000ff1b1b7207 */ /* 0x000fc60004000000 */
[----:B------:R-:W5:Y:S01]  /*12f0*/  @P3 LDG.E.EL R36, desc[UR4][R20.64+-0xd0] ;  /* 0xffff300414243981 */ /* 0x000f62000c2e1900 */
[----:B0-----:R-:W-:Y:S02]  /*1300*/  CS2R R34, SRZ ;  /* 0x0000000000227805 */ /* 0x001fe4000001ff00 */
[----:B------:R-:W-:-:S04]  /*1310*/  FSETP.NAN.AND P6, PT, R45, R45, PT ;  /* 0x0000002d2d00720b */ /* 0x000fc80003fc8000 */
[----:B------:R-:W5:Y:S04]  /*1320*/  @P3 LDG.E.EL R34, desc[UR4][R20.64+-0xd0] ;  /* 0xffff300414223981 */ /* 0x000f68000c2e1900 */
[----:B------:R0:W5:Y:S01]  /*1330*/  @P3 LDG.E.EL R35, desc[UR4][R20.64+-0xd0] ;  /* 0xffff300414233981 */ /* 0x000162000c2e1900 */
[----:B------:R-:W-:Y:S02]  /*1340*/  @!P4 SEL R45, R45, R53, P6 ;  /* 0x000000352d2dc207 */ /* 0x000fe40003000000 */
[----:B------:R-:W-:Y:S02]  /*1350*/  FSETP.NAN.AND P6, PT, R44, R44, PT ;  /* 0x0000002c2c00720b */ /* 0x000fe40003fc8000 */
[----:B0-----:R-:W-:-:S04]  /*1360*/  SEL R20, R47, RZ, !P0 ;  /* 0x000000ff2f147207 */ /* 0x001fc80004000000 */
[----:B------:R-:W-:Y:S02]  /*1370*/  FSETP.GT.AND P4, PT, R20, R27, PT ;  /* 0x0000001b1400720b */ /* 0x000fe40003f84000 */
[----:B------:R-:W-:Y:S02]  /*1380*/  SEL R52, R49, RZ, !P0 ;  /* 0x000000ff31347207 */ /* 0x000fe40004000000 */
[----:B------:R-:W-:Y:S02]  /*1390*/  SEL R47, R48, RZ, !P0 ;  /* 0x000000ff302f7207 */ /* 0x000fe40004000000 */
[----:B------:R-:W-:Y:S02]  /*13a0*/  @!P5 SEL R44, R44, R51, P6 ;  /* 0x000000332c2cd207 */ /* 0x000fe40003000000 */
[----:B------:R-:W-:Y:S01]  /*13b0*/  FSETP.GT.AND P5, PT, R47, R52, PT ;  /* 0x000000342f00720b */ /* 0x000fe20003fa4000 */
[----:B------:R-:W0:Y:S01]  /*13c0*/  LDC.64 R50, c[0x0][0x218] ;  /* 0x00008600ff327b82 */ /* 0x000e220000000a00 */
[----:B------:R-:W-:-:S02]  /*13d0*/  FSETP.NAN.AND P6, PT, R20, R20, PT ;  /* 0x000000141400720b */ /* 0x000fc40003fc8000 */
[----:B------:R-:W-:Y:S02]  /*13e0*/  SEL R37, R37, RZ, !P0 ;  /* 0x000000ff25257207 */ /* 0x000fe40004000000 */
[----:B------:R-:W-:Y:S02]  /*13f0*/  @!P4 SEL R20, R20, R27, P6 ;  /* 0x0000001b1414c207 */ /* 0x000fe40003000000 */
[----:B------:R-:W-:Y:S02]  /*1400*/  FSETP.NAN.AND P6, PT, R47, R47, PT ;  /* 0x0000002f2f00720b */ /* 0x000fe40003fc8000 */
[----:B------:R-:W-:Y:S02]  /*1410*/  FSETP.GEU.AND P4, PT, R20, R37, PT ;  /* 0x000000251400720b */ /* 0x000fe40003f8e000 */
[----:B------:R-:W-:Y:S02]  /*1420*/  SEL R23, R23, RZ, !P2 ;  /* 0x000000ff17177207 */ /* 0x000fe40005000000 */
[----:B------:R-:W-:-:S02]  /*1430*/  SEL R46, R46, RZ, !P2 ;  /* 0x000000ff2e2e7207 */ /* 0x000fc40005000000 */
[----:B------:R-:W-:Y:S02]  /*1440*/  @!P5 SEL R47, R47, R52, P6 ;  /* 0x000000342f2fd207 */ /* 0x000fe40003000000 */
[----:B------:R-:W-:Y:S02]  /*1450*/  FSETP.GT.AND P5, PT, R46, R23, PT ;  /* 0x000000172e00720b */ /* 0x000fe40003fa4000 */
[----:B------:R-:W-:Y:S01]  /*1460*/  FSETP.NAN.AND P6, PT, R37, R37, PT ;  /* 0x000000252500720b */ /* 0x000fe20003fc8000 */
[----:B------:R-:W-:-:S03]  /*1470*/  VIADD R53, R22, 0xffff3000 ;  /* 0xffff300016357836 */ /* 0x000fc60000000000 */
[----:B------:R-:W-:Y:S02]  /*1480*/  @P4 SEL R37, R37, R20, P6 ;  /* 0x0000001425254207 */ /* 0x000fe40003000000 */
[----:B------:R-:W-:Y:S02]  /*1490*/  FSETP.NAN.AND P4, PT, R46, R46, PT ;  /* 0x0000002e2e00720b */ /* 0x000fe40003f88000 */
[----:B------:R-:W-:Y:S02]  /*14a0*/  SEL R27, R25, RZ, !P2 ;  /* 0x000000ff191b7207 */ /* 0x000fe40005000000 */
[----:B------:R-:W-:Y:S02]  /*14b0*/  SEL R48, R24, RZ, !P2 ;  /* 0x000000ff18307207 */ /* 0x000fe40005000000 */
[----:B------:R-:W-:Y:S02]  /*14c0*/  CS2R R20, SRZ ;  /* 0x0000000000147805 */ /* 0x000fe4000001ff00 */
[----:B------:R-:W-:Y:S01]  /*14d0*/  @!P5 SEL R46, R46, R23, P4 ;  /* 0x000000172e2ed207 */ /* 0x000fe20002000000 */
[----:B------:R-:W-:Y:S01]  /*14e0*/  IMAD.MOV.U32 R22, RZ, RZ, RZ ;  /* 0x000000ffff167224 */ /* 0x000fe200078e00ff */
[----:B------:R-:W-:Y:S01]  /*14f0*/  FSETP.GT.AND P4, PT, R48, R27, PT ;  /* 0x0000001b3000720b */ /* 0x000fe20003f84000 */
[----:B------:R-:W-:-:S02]  /*1500*/  IMAD.MOV.U32 R23, RZ, RZ, RZ ;  /* 0x000000ffff177224 */ /* 0x000fc400078e00ff */
[----:B0-----:R-:W-:Y:S01]  /*1510*/  IMAD.WIDE R52, R53, 0x4, R50 ;  /* 0x0000000435347825 */ /* 0x001fe200078e0232 */
[----:B------:R-:W-:-:S04]  /*1520*/  FSETP.NAN.AND P5, PT, R48, R48, PT ;  /* 0x000000303000720b */ /* 0x000fc80003fa8000 */
[----:B------:R-:W5:Y:S01]  /*1530*/  @P3 LDG.E.128 R20, desc[UR4][R52.64] ;  /* 0x0000000434143981 */ /* 0x000f62000c1e1d00 */
[----:B------:R-:W-:Y:S02]  /*1540*/  VIADD R25, R26, 0xffff3000 ;  /* 0xffff30001a197836 */ /* 0x000fe40000000000 */
[----:B------:R-:W-:Y:S02]  /*1550*/  IMAD.MOV.U32 R26, RZ, RZ, RZ ;  /* 0x000000ffff1a7224 */ /* 0x000fe400078e00ff */
[----:B------:R-:W-:Y:S01]  /*1560*/  @!P4 SEL R48, R48, R27, P5 ;  /* 0x0000001b3030c207 */ /* 0x000fe20002800000 */
[----:B------:R-:W-:Y:S01]  /*1570*/  IMAD.WIDE R50, R25, 0x4, R50 ;  /* 0x0000000419327825 */ /* 0x000fe200078e0232 */
[----:B------:R-:W-:-:S03]  /*1580*/  CS2R R24, SRZ ;  /* 0x0000000000187805 */ /* 0x000fc6000001ff00 */
[----:B------:R-:W-:-:S06]  /*1590*/  IMAD.MOV.U32 R27, RZ, RZ, RZ ;  /* 0x000000ffff1b7224 */ /* 0x000fcc00078e00ff */
[----:B------:R-:W5:Y:S01]  /*15a0*/  @P1 LDG.E.128 R24, desc[UR4][R50.64] ;  /* 0x0000000432181981 */ /* 0x000f62000c1e1d00 */
[----:B------:R-:W-:Y:S02]  /*15b0*/  SEL R30, R30, RZ, !P0 ;  /* 0x000000ff1e1e7207 */ /* 0x000fe40004000000 */
[----:B------:R-:W-:Y:S02]  /*15c0*/  SEL R29, R29, RZ, !P0 ;  /* 0x000000ff1d1d7207 */ /* 0x000fe40004000000 */
[-C--:B------:R-:W-:Y:S02]  /*15d0*/  FSETP.GEU.AND P6, PT, R47, R30.reuse, PT ;  /* 0x0000001e2f00720b */ /* 0x080fe40003fce000 */
[----:B------:R-:W-:Y:S02]  /*15e0*/  FSETP.GEU.AND P4, PT, R44, R29, PT ;  /* 0x0000001d2c00720b */ /* 0x000fe40003f8e000 */
[----:B------:R-:W-:Y:S02]  /*15f0*/  FSETP.NAN.AND P5, PT, R30, R30, PT ;  /* 0x0000001e1e00720b */ /* 0x000fe40003fa8000 */
[----:B------:R-:W-:-:S07]  /*1600*/  SEL R32, R32, RZ, !P0 ;  /* 0x000000ff20207207 */ /* 0x000fce0004000000 */
[----:B------:R-:W-:Y:S02]  /*1610*/  @P6 SEL R30, R30, R47, P5 ;  /* 0x0000002f1e1e6207 */ /* 0x000fe40002800000 */
[----:B------:R-:W-:Y:S02]  /*1620*/  FSETP.GEU.AND P5, PT, R45, R32, PT ;  /* 0x000000202d00720b */ /* 0x000fe40003fae000 */
[C---:B------:R-:W-:Y:S02]  /*1630*/  FSETP.NAN.AND P6, PT, R29.reuse, R29, PT ;  /* 0x0000001d1d00720b */ /* 0x040fe40003fc8000 */
[----:B------:R-:W-:Y:S02]  /*1640*/  SEL R47, R14, RZ, !P2 ;  /* 0x000000ff0e2f7207 */ /* 0x000fe40005000000 */
[----:B------:R-:W-:Y:S02]  /*1650*/  @P4 SEL R29, R29, R44, P6 ;  /* 0x0000002c1d1d4207 */ /* 0x000fe40003000000 */
[----:B------:R-:W-:-:S02]  /*1660*/  FSETP.GEU.AND P4, PT, R43, R47, PT ;  /* 0x0000002f2b00720b */ /* 0x000fc40003f8e000 */
[----:B------:R-:W-:-:S04]  /*1670*/  FSETP.NAN.AND P6, PT, R32, R32, PT ;  /* 0x000000202000720b */ /* 0x000fc80003fc8000 */
[----:B------:R-:W-:Y:S02]  /*1680*/  @P5 SEL R32, R32, R45, P6 ;  /* 0x0000002d20205207 */ /* 0x000fe40003000000 */
[----:B------:R-:W-:-:S05]  /*1690*/  FSETP.NAN.AND P6, PT, R47, R47, PT ;  /* 0x0000002f2f00720b */ /* 0x000fca0003fc8000 */
[----:B------:R-:W-:Y:S02]  /*16a0*/  @P4 SEL R47, R47, R43, P6 ;  /* 0x0000002b2f2f4207 */ /* 0x000fe40003000000 */
[----:B--2---:R-:W-:-:S04]  /*16b0*/  SEL R39, R39, RZ, !P2 ;  /* 0x000000ff27277207 */ /* 0x004fc80005000000 */
[----:B------:R-:W-:Y:S02]  /*16c0*/  FSETP.GEU.AND P5, PT, R46, R39, PT ;  /* 0x000000272e00720b */ /* 0x000fe40003fae000 */
[----:B------:R-:W-:-:S04]  /*16d0*/  SEL R45, R40, RZ, !P2 ;  /* 0x000000ff282d7207 */ /* 0x000fc80005000000 */
[----:B------:R-:W-:Y:S02]  /*16e0*/  FSETP.GEU.AND P4, PT, R48, R45, PT ;  /* 0x0000002d3000720b */ /* 0x000fe40003f8e000 */
[----:B------:R-:W-:Y:S02]  /*16f0*/  FSETP.NAN.AND P6, PT, R39, R39, PT ;  /* 0x000000272700720b */ /* 0x000fe40003fc8000 */
[----:B----4-:R-:W-:-:S03]  /*1700*/  SEL R41, R41, RZ, !P2 ;  /* 0x000000ff29297207 */ /* 0x010fc60005000000 */
[----:B------:R-:W-:Y:S02]  /*1710*/  @P5 SEL R39, R39, R46, P6 ;  /* 0x0000002e27275207 */ /* 0x000fe40003000000 */
[C---:B------:R-:W-:Y:S02]  /*1720*/  FSETP.NAN.AND P6, PT, R45.reuse, R45, PT ;  /* 0x0000002d2d00720b */ /* 0x040fe40003fc8000 */
[-C--:B------:R-:W-:Y:S02]  /*1730*/  FSETP.GEU.AND P5, PT, R12, R41.reuse, PT ;  /* 0x000000290c00720b */ /* 0x080fe40003fae000 */
[----:B------:R-:W-:Y:S02]  /*1740*/  @P4 SEL R45, R45, R48, P6 ;  /* 0x000000302d2d4207 */ /* 0x000fe40003000000 */
[----:B------:R-:W-:Y:S02]  /*1750*/  FSETP.NAN.AND P6, PT, R41, R41, PT ;  /* 0x000000292900720b */ /* 0x000fe40003fc8000 */
[----:B------:R-:W-:-:S07]  /*1760*/  SEL R13, R13, RZ, !P2 ;  /* 0x000000ff0d0d7207 */ /* 0x000fce0005000000 */
[----:B------:R-:W-:Y:S02]  /*1770*/  @P5 SEL R41, R41, R12, P6 ;  /* 0x0000000c29295207 */ /* 0x000fe40003000000 */
[----:B---3--:R-:W-:-:S04]  /*1780*/  SEL R14, R42, RZ, !P2 ;  /* 0x000000ff2a0e7207 */ /* 0x008fc80005000000 */
        /* <DEDUP_REMOVED lines=10> */
[C---:B------:R-:W-:Y:S02]  /*1830*/  FSETP.NAN.AND P6, PT, R12.reuse, R12, PT ;  /* 0x0000000c0c00720b */ /* 0x040fe40003fc8000 */
[----:B------:R-:W-:Y:S02]  /*1840*/  SEL R15, R15, RZ, !P2 ;  /* 0x000000ff0f0f7207 */ /* 0x000fe40005000000 */
[----:B------:R-:W-:Y:S02]  /*1850*/  @P5 SEL R12, R12, R47, P6 ;  /* 0x0000002f0c0c5207 */ /* 0x000fe40003000000 */
[----:B------:R-:W-:Y:S02]  /*1860*/  FSETP.GEU.AND P5, PT, R41, R15, PT ;  /* 0x0000000f2900720b */ /* 0x000fe40003fae000 */
[----:B------:R-:W-:Y:S02]  /*1870*/  FSETP.NAN.AND P6, PT, R16, R16, PT ;  /* 0x000000101000720b */ /* 0x000fe40003fc8000 */
[----:B------:R-:W-:-:S02]  /*1880*/  SEL R17, R17, RZ, !P0 ;  /* 0x000000ff11117207 */ /* 0x000fc40004000000 */
[----:B------:R-:W-:Y:S02]  /*1890*/  @P4 SEL R16, R16, R37, P6 ;  /* 0x0000002510104207 */ /* 0x000fe40003000000 */
[----:B------:R-:W-:Y:S02]  /*18a0*/  FSETP.NAN.AND P4, PT, R15, R15, PT ;  /* 0x0000000f0f00720b */ /* 0x000fe40003f88000 */
[----:B------:R-:W-:-:S03]  /*18b0*/  SEL R18, R18, RZ, !P0 ;  /* 0x000000ff12127207 */ /* 0x000fc60004000000 */
[----:B------:R-:W-:Y:S02]  /*18c0*/  @P5 SEL R15, R15, R41, P4 ;  /* 0x000000290f0f5207 */ /* 0x000fe40002000000 */
[-C--:B------:R-:W-:Y:S02]  /*18d0*/  FSETP.GEU.AND P5, PT, R30, R17.reuse, PT ;  /* 0x000000111e00720b */ /* 0x080fe40003fae000 */
[----:B------:R-:W-:Y:S02]  /*18e0*/  SEL R19, R19, RZ, !P0 ;  /* 0x000000ff13137207 */ /* 0x000fe40004000000 */
[----:B------:R-:W-:-:S09]  /*18f0*/  FSETP.NAN.AND P4, PT, R17, R17, PT ;  /* 0x000000111100720b */ /* 0x000fd20003f88000 */
[----:B------:R-:W-:Y:S02]  /*1900*/  @P5 SEL R17, R17, R30, P4 ;  /* 0x0000001e11115207 */ /* 0x000fe40002000000 */
[----:B------:R-:W-:Y:S02]  /*1910*/  FSETP.NAN.AND P4, PT, R18, R18, PT ;  /* 0x000000121200720b */ /* 0x000fe40003f88000 */
[----:B------:R-:W-:Y:S02]  /*1920*/  FSETP.NAN.AND P5, PT, R19, R19, PT ;  /* 0x000000131300720b */ /* 0x000fe40003fa8000 */
[----:B-----5:R-:W-:Y:S02]  /*1930*/  SEL R9, R9, RZ, P1 ;  /* 0x000000ff09097207 */ /* 0x020fe40000800000 */
[----:B------:R-:W-:Y:S02]  /*1940*/  SEL R33, R33, RZ, P3 ;  /* 0x000000ff21217207 */ /* 0x000fe40001800000 */
[----:B------:R-:W-:-:S02]  /*1950*/  SEL R36, R36, RZ, P3 ;  /* 0x000000ff24247207 */ /* 0x000fc40001800000 */
[----:B------:R-:W-:Y:S02]  /*1960*/  SEL R37, R34, RZ, P3 ;  /* 0x000000ff22257207 */ /* 0x000fe40001800000 */
[----:B------:R-:W-:Y:S02]  /*1970*/  SEL R35, R35, RZ, P3 ;  /* 0x000000ff23237207 */ /* 0x000fe40001800000 */
[----:B------:R-:W-:Y:S02]  /*1980*/  SEL R30, R10, RZ, P1 ;  /* 0x000000ff0a1e7207 */ /* 0x000fe40000800000 */
[----:B------:R-:W-:Y:S02]  /*1990*/  SEL R11, R11, RZ, P1 ;  /* 0x000000ff0b0b7207 */ /* 0x000fe40000800000 */
[----:B------:R-:W-:Y:S02]  /*19a0*/  SEL R28, R28, RZ, P1 ;  /* 0x000000ff1c1c7207 */ /* 0x000fe40000800000 */
[----:B------:R-:W-:-:S02]  /*19b0*/  SEL R20, R20, RZ, P3 ;  /* 0x000000ff14147207 */ /* 0x000fc40001800000 */
[----:B------:R-:W-:Y:S02]  /*19c0*/  SEL R22, R22, RZ, P3 ;  /* 0x000000ff16167207 */ /* 0x000fe40001800000 */
[----:B------:R-:W-:Y:S02]  /*19d0*/  SEL R21, R21, RZ, P3 ;  /* 0x000000ff15157207 */ /* 0x000fe40001800000 */
[----:B------:R-:W-:Y:S01]  /*19e0*/  SEL R34, R23, RZ, P3 ;  /* 0x000000ff17227207 */ /* 0x000fe20001800000 */
[----:B------:R-:W-:Y:S01]  /*19f0*/  @P2 FADD R14, R22, R37 ;  /* 0x00000025160e2221 */ /* 0x000fe20000000000 */
[----:B------:R-:W-:Y:S01]  /*1a00*/  @P2 FADD R12, R20, R33 ;  /* 0x00000021140c2221 */ /* 0x000fe20000000000 */
[----:B------:R-:W-:Y:S02]  /*1a10*/  @P2 FADD R13, R21, R36 ;  /* 0x00000024150d2221 */ /* 0x000fe40000000000 */
[----:B------:R-:W-:Y:S01]  /*1a20*/  @P2 FADD R15, R34, R35 ;  /* 0x00000023220f2221 */ /* 0x000fe20000000000 */
[----:B------:R-:W-:-:S02]  /*1a30*/  FSETP.GEU.AND P2, PT, R29, R18, PT ;  /* 0x000000121d00720b */ /* 0x000fc40003f4e000 */
[----:B------:R-:W-:Y:S01]  /*1a40*/  FSETP.GEU.AND P3, PT, R32, R19, PT ;  /* 0x000000132000720b */ /* 0x000fe20003f6e000 */
[C---:B------:R-:W-:Y:S01]  /*1a50*/  FADD R23, -R4.reuse, R13 ;  /* 0x0000000d04177221 */ /* 0x040fe20000000100 */
[C---:B------:R-:W-:Y:S01]  /*1a60*/  FADD R35, -R4.reuse, R15 ;  /* 0x0000000f04237221 */ /* 0x040fe20000000100 */
[C---:B------:R-:W-:Y:S01]  /*1a70*/  FADD R33, -R4.reuse, R14 ;  /* 0x0000000e04217221 */ /* 0x040fe20000000100 */
[----:B------:R-:W-:Y:S01]  /*1a80*/  FADD R21, -R4, R12 ;  /* 0x0000000c04157221 */ /* 0x000fe20000000100 */
[----:B------:R-:W-:Y:S01]  /*1a90*/  SEL R24, R24, RZ, P1 ;  /* 0x000000ff18187207 */ /* 0x000fe20000800000 */
[C---:B------:R-:W-:Y:S01]  /*1aa0*/  FMUL R4, R2.reuse, R23 ;  /* 0x0000001702047220 */ /* 0x040fe20000400000 */
[----:B------:R-:W-:Y:S01]  /*1ab0*/  SEL R25, R25, RZ, P1 ;  /* 0x000000ff19197207 */ /* 0x000fe20000800000 */
[----:B------:R-:W-:Y:S01]  /*1ac0*/  FMUL R34, R2, R35 ;  /* 0x0000002302227220 */ /* 0x000fe20000400000 */
[----:B------:R-:W-:Y:S01]  /*1ad0*/  SEL R26, R26, RZ, P1 ;  /* 0x000000ff1a1a7207 */ /* 0x000fe20000800000 */
[C---:B------:R-:W-:Y:S01]  /*1ae0*/  FMUL R36, R2.reuse, R33 ;  /* 0x0000002102247220 */ /* 0x040fe20000400000 */
[----:B------:R-:W-:Y:S01]  /*1af0*/  SEL R27, R27, RZ, P1 ;  /* 0x000000ff1b1b7207 */ /* 0x000fe20000800000 */
[----:B------:R-:W-:Y:S01]  /*1b00*/  FMUL R2, R2, R21 ;  /* 0x0000001502027220 */ /* 0x000fe20000400000 */
[----:B------:R-:W0:Y:S01]  /*1b10*/  LDC.64 R22, c[0x0][0x248] ;  /* 0x00009200ff167b82 */ /* 0x000e220000000a00 */
[----:B------:R-:W-:Y:S01]  /*1b20*/  @P2 SEL R18, R18, R29, P4 ;  /* 0x0000001d12122207 */ /* 0x000fe20002000000 */
[----:B------:R-:W-:Y:S01]  /*1b30*/  @P0 FADD R17, R25, R30 ;  /* 0x0000001e19110221 */ /* 0x000fe20000000000 */
[----:B------:R-:W-:Y:S01]  /*1b40*/  @P3 SEL R19, R19, R32, P5 ;  /* 0x0000002013133207 */ /* 0x000fe20002800000 */
[----:B------:R-:W-:Y:S01]  /*1b50*/  @P0 FADD R16, R24, R9 ;  /* 0x0000000918100221 */ /* 0x000fe20000000000 */
[----:B------:R-:W-:-:S03]  /*1b60*/  @P0 FADD R18, R26, R11 ;  /* 0x0000000b1a120221 */ /* 0x000fc60000000000 */
[----:B------:R-:W1:Y:S01]  /*1b70*/  LDC.64 R20, c[0x0][0x250] ;  /* 0x00009400ff147b82 */ /* 0x000e620000000a00 */
[----:B------:R-:W-:Y:S01]  /*1b80*/  @P0 FADD R19, R27, R28 ;  /* 0x0000001c1b130221 */ /* 0x000fe20000000000 */
[C-C-:B------:R-:W-:Y:S01]  /*1b90*/  FFMA R10, R6.reuse, R4, R7.reuse ;  /* 0x00000004060a7223 */ /* 0x140fe20000000007 */
[C-C-:B------:R-:W-:Y:S01]  /*1ba0*/  FFMA R4, R6.reuse, R2, R7.reuse ;  /* 0x0000000206047223 */ /* 0x140fe20000000007 */
[C-C-:B------:R-:W-:Y:S01]  /*1bb0*/  FFMA R36, R6.reuse, R36, R7.reuse ;  /* 0x0000002406247223 */ /* 0x140fe20000000007 */
[----:B------:R-:W-:Y:S01]  /*1bc0*/  FFMA R34, R6, R34, R7 ;  /* 0x0000002206227223 */ /* 0x000fe20000000007 */
[C---:B------:R-:W-:Y:S01]  /*1bd0*/  FADD R9, -R3.reuse, R17 ;  /* 0x0000001103097221 */ /* 0x040fe20000000100 */
[C---:B------:R-:W-:Y:S01]  /*1be0*/  FADD R7, -R3.reuse, R16 ;  /* 0x0000001003077221 */ /* 0x040fe20000000100 */
[C---:B------:R-:W-:Y:S01]  /*1bf0*/  FADD R11, -R3.reuse, R18 ;  /* 0x00000012030b7221 */ /* 0x040fe20000000100 */
[----:B------:R-:W-:Y:S01]  /*1c00*/  FADD R3, -R3, R19 ;  /* 0x0000001303037221 */ /* 0x000fe20000000100 */
[C---:B------:R-:W-:Y:S01]  /*1c10*/  FMUL R9, R0.reuse, R9 ;  /* 0x0000000900097220 */ /* 0x040fe20000400000 */
[C---:B------:R-:W-:Y:S01]  /*1c20*/  FMUL R7, R0.reuse, R7 ;  /* 0x0000000700077220 */ /* 0x040fe20000400000 */
[C---:B------:R-:W-:Y:S01]  /*1c30*/  FMUL R11, R0.reuse, R11 ;  /* 0x0000000b000b7220 */ /* 0x040fe20000400000 */
[----:B------:R-:W-:Y:S01]  /*1c40*/  FMUL R3, R0, R3 ;  /* 0x0000000300037220 */ /* 0x000fe20000400000 */
[C-C-:B------:R-:W-:Y:S01]  /*1c50*/  FFMA R9, R5.reuse, R9, R8.reuse ;  /* 0x0000000905097223 */ /* 0x140fe20000000008 */
[C-C-:B------:R-:W-:Y:S01]  /*1c60*/  FFMA R0, R5.reuse, R7, R8.reuse ;  /* 0x0000000705007223 */ /* 0x140fe20000000008 */
[C-C-:B------:R-:W-:Y:S01]  /*1c70*/  FFMA R11, R5.reuse, R11, R8.reuse ;  /* 0x0000000b050b7223 */ /* 0x140fe20000000008 */
[----:B------:R-:W-:Y:S01]  /*1c80*/  FFMA R3, R5, R3, R8 ;  /* 0x0000000305037223 */ /* 0x000fe20000000008 */
[----:B------:R-:W-:-:S02]  /*1c90*/  FSETP.GEU.AND P6, PT, R34, RZ, PT ;  /* 0x000000ff2200720b */ /* 0x000fc40003fce000 */
[----:B------:R-:W-:Y:S02]  /*1ca0*/  FSETP.GEU.AND P5, PT, R36, RZ, PT ;  /* 0x000000ff2400720b */ /* 0x000fe40003fae000 */
[----:B------:R-:W-:Y:S02]  /*1cb0*/  SEL R7, R34, RZ, P6 ;  /* 0x000000ff22077207 */ /* 0x000fe40003000000 */
[----:B------:R-:W-:Y:S02]  /*1cc0*/  FSETP.GEU.AND P4, PT, R10, RZ, PT ;  /* 0x000000ff0a00720b */ /* 0x000fe40003f8e000 */
[----:B------:R-:W-:Y:S02]  /*1cd0*/  FSETP.GEU.AND P0, PT, R4, RZ, PT ;  /* 0x000000ff0400720b */ /* 0x000fe40003f0e000 */
[----:B------:R-:W-:Y:S02]  /*1ce0*/  FSETP.GEU.AND P3, PT, R3, RZ, PT ;  /* 0x000000ff0300720b */ /* 0x000fe40003f6e000 */
[----:B------:R-:W-:-:S02]  /*1cf0*/  FSETP.GEU.AND P2, PT, R11, RZ, PT ;  /* 0x000000ff0b00720b */ /* 0x000fc40003f4e000 */
[----:B------:R-:W-:Y:S02]  /*1d00*/  FSETP.GEU.AND P1, PT, R9, RZ, PT ;  /* 0x000000ff0900720b */ /* 0x000fe40003f2e000 */
[----:B------:R-:W-:Y:S01]  /*1d10*/  FSETP.GEU.AND P6, PT, R0, RZ, PT ;  /* 0x000000ff0000720b */ /* 0x000fe20003fce000 */
[C---:B0-----:R-:W-:Y:S01]  /*1d20*/  IMAD.WIDE R22, R31.reuse, 0x4, R22 ;  /* 0x000000041f167825 */ /* 0x041fe200078e0216 */
[----:B------:R-:W-:Y:S02]  /*1d30*/  SEL R6, R36, RZ, P5 ;  /* 0x000000ff24067207 */ /* 0x000fe40002800000 */
[----:B------:R-:W-:Y:S01]  /*1d40*/  SEL R5, R10, RZ, P4 ;  /* 0x000000ff0a057207 */ /* 0x000fe20002000000 */
[----:B-1----:R-:W-:Y:S01]  /*1d50*/  IMAD.WIDE R20, R31, 0x4, R20 ;  /* 0x000000041f147825 */ /* 0x002fe200078e0214 */
[----:B------:R-:W-:Y:S02]  /*1d60*/  SEL R27, R3, RZ, P3 ;  /* 0x000000ff031b7207 */ /* 0x000fe40001800000 */
[----:B------:R-:W-:-:S02]  /*1d70*/  SEL R26, R11, RZ, P2 ;  /* 0x000000ff0b1a7207 */ /* 0x000fc40001000000 */
[----:B------:R-:W-:Y:S02]  /*1d80*/  SEL R25, R9, RZ, P1 ;  /* 0x000000ff09197207 */ /* 0x000fe40000800000 */
[----:B------:R-:W-:Y:S02]  /*1d90*/  SEL R24, R0, RZ, P6 ;  /* 0x000000ff00187207 */ /* 0x000fe40003000000 */
[----:B------:R-:W-:Y:S01]  /*1da0*/  SEL R4, R4, RZ, P0 ;  /* 0x000000ff04047207 */ /* 0x000fe20000000000 */
[----:B------:R-:W-:Y:S04]  /*1db0*/  STG.E.128 desc[UR4][R22.64], R16 ;  /* 0x0000001016007986 */ /* 0x000fe8000c101d04 */
[----:B------:R-:W-:Y:S04]  /*1dc0*/  STG.E.128 desc[UR4][R22.64+0x800], R12 ;  /* 0x0008000c16007986 */ /* 0x000fe8000c101d04 */
[----:B------:R-:W-:Y:S04]  /*1dd0*/  STG.E.128 desc[UR4][R20.64], R24 ;  /* 0x0000001814007986 */ /* 0x000fe8000c101d04 */
[----:B------:R-:W-:Y:S01]  /*1de0*/  STG.E.128 desc[UR4][R20.64+0x800], R4 ;  /* 0x0008000414007986 */ /* 0x000fe2000c101d04 */
[----:B------:R-:W-:Y:S05]  /*1df0*/  EXIT ;  /* 0x000000000000794d */ /* 0x000fea0003800000 */
.L_x_0:
[----:B------:R-:W-:-:S00]  /*1e00*/  BRA `(.L_x_0) ;  /* 0xfffffffc00fc7947 */ /* 0x000fc0000383ffff */
[----:B------:R-:W-:-:S00]  /*1e10*/  NOP ;  /* 0x0000000000007918 */ /* 0x000fc00000000000 */
        /* <DEDUP_REMOVED lines=14> */
.L_x_1:


//--------------------- .nv.global.init           --------------------------
	.section	.nv.global.init,"aw",@progbits
.nv.global.init:
	.type		_$_str,@object
	.size		_$_str,(_$_str_$_2 - _$_str)
_$_str:
        /*0000*/ 	.byte	0x5f, 0x5f, 0x43, 0x55, 0x44, 0x41, 0x5f, 0x46, 0x54, 0x5a, 0x00
	.type		_$_str_$_2,@object
	.size		_$_str_$_2,(.L_1 - _$_str_$_2)
_$_str_$_2:
        /*000b*/ 	.byte	0x5f, 0x5f, 0x43, 0x55, 0x44, 0x41, 0x5f, 0x50, 0x52, 0x45, 0x43, 0x5f, 0x53, 0x51, 0x52, 0x54
        /*001b*/ 	.byte	0x00
.L_1:


//--------------------- .nv.constant0.triton_poi_fused__native_batch_norm_legit_no_training_cat_relu_4 --------------------------
	.section	.nv.constant0.triton_poi_fused__native_batch_norm_legit_no_training_cat_relu_4,"a",@progbits
	.sectionflags	@""
	.align	4
.nv.constant0.triton_poi_fused__native_batch_norm_legit_no_training_cat_relu_4:
	.zero		604
